//
// Generated by NVIDIA NVVM Compiler
//
// Compiler Build ID: CL-36424714
// Cuda compilation tools, release 13.0, V13.0.88
// Based on NVVM 20.0.0
//

.version 9.0
.target sm_100
.address_size 64

	// .globl	_Z29roi_align_forward_cuda_kernelIfEviPKT_S2_PS0_S3_S3_PKiS5_S2_S5_S5_S5_iii

.visible .entry _Z29roi_align_forward_cuda_kernelIfEviPKT_S2_PS0_S3_S3_PKiS5_S2_S5_S5_S5_iii(
	.param .u32 _Z29roi_align_forward_cuda_kernelIfEviPKT_S2_PS0_S3_S3_PKiS5_S2_S5_S5_S5_iii_param_0,
	.param .u64 .ptr .align 1 _Z29roi_align_forward_cuda_kernelIfEviPKT_S2_PS0_S3_S3_PKiS5_S2_S5_S5_S5_iii_param_1,
	.param .u64 .ptr .align 1 _Z29roi_align_forward_cuda_kernelIfEviPKT_S2_PS0_S3_S3_PKiS5_S2_S5_S5_S5_iii_param_2,
	.param .u64 .ptr .align 1 _Z29roi_align_forward_cuda_kernelIfEviPKT_S2_PS0_S3_S3_PKiS5_S2_S5_S5_S5_iii_param_3,
	.param .u64 .ptr .align 1 _Z29roi_align_forward_cuda_kernelIfEviPKT_S2_PS0_S3_S3_PKiS5_S2_S5_S5_S5_iii_param_4,
	.param .u64 .ptr .align 1 _Z29roi_align_forward_cuda_kernelIfEviPKT_S2_PS0_S3_S3_PKiS5_S2_S5_S5_S5_iii_param_5,
	.param .u64 .ptr .align 1 _Z29roi_align_forward_cuda_kernelIfEviPKT_S2_PS0_S3_S3_PKiS5_S2_S5_S5_S5_iii_param_6,
	.param .u64 .ptr .align 1 _Z29roi_align_forward_cuda_kernelIfEviPKT_S2_PS0_S3_S3_PKiS5_S2_S5_S5_S5_iii_param_7,
	.param .u64 .ptr .align 1 _Z29roi_align_forward_cuda_kernelIfEviPKT_S2_PS0_S3_S3_PKiS5_S2_S5_S5_S5_iii_param_8,
	.param .u64 .ptr .align 1 _Z29roi_align_forward_cuda_kernelIfEviPKT_S2_PS0_S3_S3_PKiS5_S2_S5_S5_S5_iii_param_9,
	.param .u64 .ptr .align 1 _Z29roi_align_forward_cuda_kernelIfEviPKT_S2_PS0_S3_S3_PKiS5_S2_S5_S5_S5_iii_param_10,
	.param .u64 .ptr .align 1 _Z29roi_align_forward_cuda_kernelIfEviPKT_S2_PS0_S3_S3_PKiS5_S2_S5_S5_S5_iii_param_11,
	.param .u32 _Z29roi_align_forward_cuda_kernelIfEviPKT_S2_PS0_S3_S3_PKiS5_S2_S5_S5_S5_iii_param_12,
	.param .u32 _Z29roi_align_forward_cuda_kernelIfEviPKT_S2_PS0_S3_S3_PKiS5_S2_S5_S5_S5_iii_param_13,
	.param .u32 _Z29roi_align_forward_cuda_kernelIfEviPKT_S2_PS0_S3_S3_PKiS5_S2_S5_S5_S5_iii_param_14
)
{
	.reg .pred 	%p<79>;
	.reg .b32 	%r<141>;
	.reg .b32 	%f<325>;
	.reg .b64 	%rd<97>;

	ld.param.u32 	%r36, [_Z29roi_align_forward_cuda_kernelIfEviPKT_S2_PS0_S3_S3_PKiS5_S2_S5_S5_S5_iii_param_0];
	ld.param.u64 	%rd6, [_Z29roi_align_forward_cuda_kernelIfEviPKT_S2_PS0_S3_S3_PKiS5_S2_S5_S5_S5_iii_param_1];
	ld.param.u64 	%rd13, [_Z29roi_align_forward_cuda_kernelIfEviPKT_S2_PS0_S3_S3_PKiS5_S2_S5_S5_S5_iii_param_6];
	ld.param.u64 	%rd14, [_Z29roi_align_forward_cuda_kernelIfEviPKT_S2_PS0_S3_S3_PKiS5_S2_S5_S5_S5_iii_param_7];
	ld.param.u64 	%rd15, [_Z29roi_align_forward_cuda_kernelIfEviPKT_S2_PS0_S3_S3_PKiS5_S2_S5_S5_S5_iii_param_8];
	ld.param.u64 	%rd16, [_Z29roi_align_forward_cuda_kernelIfEviPKT_S2_PS0_S3_S3_PKiS5_S2_S5_S5_S5_iii_param_9];
	ld.param.u64 	%rd11, [_Z29roi_align_forward_cuda_kernelIfEviPKT_S2_PS0_S3_S3_PKiS5_S2_S5_S5_S5_iii_param_10];
	ld.param.u64 	%rd12, [_Z29roi_align_forward_cuda_kernelIfEviPKT_S2_PS0_S3_S3_PKiS5_S2_S5_S5_S5_iii_param_11];
	ld.param.u32 	%r38, [_Z29roi_align_forward_cuda_kernelIfEviPKT_S2_PS0_S3_S3_PKiS5_S2_S5_S5_S5_iii_param_13];
	ld.param.u32 	%r39, [_Z29roi_align_forward_cuda_kernelIfEviPKT_S2_PS0_S3_S3_PKiS5_S2_S5_S5_S5_iii_param_14];
	cvta.to.global.u64 	%rd1, %rd6;
	cvta.to.global.u64 	%rd17, %rd16;
	cvta.to.global.u64 	%rd18, %rd15;
	cvta.to.global.u64 	%rd19, %rd14;
	cvta.to.global.u64 	%rd20, %rd13;
	ld.global.u32 	%r1, [%rd20];
	ld.global.u32 	%r2, [%rd19];
	ld.global.f32 	%f1, [%rd18];
	ld.global.u32 	%r3, [%rd17];
	mov.u32 	%r40, %ctaid.x;
	mov.u32 	%r4, %ntid.x;
	mov.u32 	%r41, %tid.x;
	mad.lo.s32 	%r135, %r40, %r4, %r41;
	setp.ge.s32 	%p3, %r135, %r36;
	@%p3 bra 	$L__BB0_3;
	cvta.to.global.u64 	%rd21, %rd11;
	ld.global.u32 	%r42, [%rd21];
	cvta.to.global.u64 	%rd22, %rd12;
	ld.global.u32 	%r6, [%rd22];
	mul.lo.s32 	%r7, %r39, %r38;
	cvt.rn.f32.s32 	%f2, %r38;
	cvt.rn.f32.s32 	%f3, %r39;
	add.s32 	%r8, %r38, -1;
	add.s32 	%r9, %r39, -1;
	cvt.rn.f32.s32 	%f4, %r9;
	mov.u32 	%r43, %nctaid.x;
	mul.lo.s32 	%r10, %r4, %r43;
	setp.eq.s32 	%p4, %r42, 0;
	@%p4 bra 	$L__BB0_4;
	setp.ne.s32 	%p5, %r42, 1;
	@%p5 bra 	$L__BB0_3;
	bra.uni 	$L__BB0_31;
$L__BB0_3:
	ret;
$L__BB0_4:
	cvt.rn.f32.s32 	%f205, %r1;
$L__BB0_5:
	ld.param.u32 	%r134, [_Z29roi_align_forward_cuda_kernelIfEviPKT_S2_PS0_S3_S3_PKiS5_S2_S5_S5_S5_iii_param_12];
	ld.param.u64 	%rd92, [_Z29roi_align_forward_cuda_kernelIfEviPKT_S2_PS0_S3_S3_PKiS5_S2_S5_S5_S5_iii_param_2];
	setp.gt.s32 	%p41, %r3, 0;
	setp.eq.s32 	%p42, %r6, 0;
	div.s32 	%r12, %r135, %r2;
	div.s32 	%r90, %r12, %r1;
	div.s32 	%r91, %r90, %r134;
	mul.lo.s32 	%r92, %r91, %r134;
	sub.s32 	%r93, %r90, %r92;
	mul.lo.s32 	%r94, %r91, 5;
	cvta.to.global.u64 	%rd54, %rd92;
	mul.wide.s32 	%rd55, %r94, 4;
	add.s64 	%rd56, %rd54, %rd55;
	ld.global.f32 	%f187, [%rd56];
	cvt.rzi.s32.f32 	%r95, %f187;
	ld.global.f32 	%f188, [%rd56+4];
	mul.f32 	%f189, %f1, %f188;
	selp.f32 	%f190, 0f00000000, 0f3F000000, %p42;
	sub.f32 	%f5, %f189, %f190;
	ld.global.f32 	%f191, [%rd56+8];
	mul.f32 	%f192, %f1, %f191;
	sub.f32 	%f6, %f192, %f190;
	ld.global.f32 	%f193, [%rd56+12];
	mul.f32 	%f194, %f1, %f193;
	sub.f32 	%f195, %f194, %f190;
	ld.global.f32 	%f196, [%rd56+16];
	mul.f32 	%f197, %f1, %f196;
	sub.f32 	%f198, %f197, %f190;
	sub.f32 	%f199, %f195, %f5;
	sub.f32 	%f200, %f198, %f6;
	max.f32 	%f201, %f199, 0f3F800000;
	max.f32 	%f202, %f200, 0f3F800000;
	selp.f32 	%f203, %f201, %f199, %p42;
	selp.f32 	%f204, %f202, %f200, %p42;
	div.rn.f32 	%f7, %f204, %f205;
	cvt.rn.f32.s32 	%f206, %r2;
	div.rn.f32 	%f8, %f203, %f206;
	mad.lo.s32 	%r96, %r95, %r134, %r93;
	mul.lo.s32 	%r97, %r7, %r96;
	cvt.s64.s32 	%rd2, %r97;
	cvt.rpi.f32.f32 	%f207, %f7;
	cvt.rzi.s32.f32 	%r98, %f207;
	cvt.rpi.f32.f32 	%f208, %f8;
	cvt.rzi.s32.f32 	%r99, %f208;
	selp.b32 	%r13, %r3, %r98, %p41;
	selp.b32 	%r14, %r3, %r99, %p41;
	setp.gt.s32 	%p43, %r13, 0;
	mov.f32 	%f302, 0fBF800000;
	mov.f32 	%f301, 0fFF7FFFFF;
	mov.f32 	%f303, %f302;
	@%p43 bra 	$L__BB0_6;
	bra.uni 	$L__BB0_9;
$L__BB0_6:
	ld.param.u64 	%rd90, [_Z29roi_align_forward_cuda_kernelIfEviPKT_S2_PS0_S3_S3_PKiS5_S2_S5_S5_S5_iii_param_1];
	cvta.to.global.u64 	%rd57, %rd90;
	shl.b64 	%rd58, %rd2, 2;
	add.s64 	%rd3, %rd57, %rd58;
	rem.s32 	%r101, %r12, %r1;
	cvt.rn.f32.s32 	%f211, %r101;
	fma.rn.f32 	%f47, %f7, %f211, %f6;
	rem.s32 	%r102, %r135, %r2;
	cvt.rn.f32.s32 	%f212, %r102;
	fma.rn.f32 	%f48, %f8, %f212, %f5;
	cvt.rn.f32.s32 	%f49, %r14;
	and.b32  	%r23, %r14, 2147483646;
	mov.f32 	%f301, 0fFF7FFFFF;
	mov.f32 	%f303, 0fBF800000;
	mov.b32 	%r136, 0;
	mov.f32 	%f302, %f303;
$L__BB0_7:
	setp.gt.s32 	%p44, %r14, 0;
	cvt.rn.f32.u32 	%f213, %r136;
	add.f32 	%f214, %f213, 0f3F000000;
	mul.f32 	%f215, %f7, %f214;
	cvt.rn.f32.u32 	%f216, %r13;
	div.rn.f32 	%f217, %f215, %f216;
	add.f32 	%f12, %f47, %f217;
	@%p44 bra 	$L__BB0_20;
$L__BB0_8:
	add.s32 	%r136, %r136, 1;
	setp.ne.s32 	%p77, %r136, %r13;
	@%p77 bra 	$L__BB0_7;
$L__BB0_9:
	ld.param.u64 	%rd96, [_Z29roi_align_forward_cuda_kernelIfEviPKT_S2_PS0_S3_S3_PKiS5_S2_S5_S5_S5_iii_param_5];
	ld.param.u64 	%rd95, [_Z29roi_align_forward_cuda_kernelIfEviPKT_S2_PS0_S3_S3_PKiS5_S2_S5_S5_S5_iii_param_4];
	ld.param.u64 	%rd94, [_Z29roi_align_forward_cuda_kernelIfEviPKT_S2_PS0_S3_S3_PKiS5_S2_S5_S5_S5_iii_param_3];
	cvta.to.global.u64 	%rd83, %rd94;
	mul.wide.s32 	%rd84, %r135, 4;
	add.s64 	%rd85, %rd83, %rd84;
	st.global.f32 	[%rd85], %f301;
	cvta.to.global.u64 	%rd86, %rd95;
	add.s64 	%rd87, %rd86, %rd84;
	st.global.f32 	[%rd87], %f302;
	cvta.to.global.u64 	%rd88, %rd96;
	add.s64 	%rd89, %rd88, %rd84;
	st.global.f32 	[%rd89], %f303;
	add.s32 	%r135, %r135, %r10;
	setp.lt.s32 	%p78, %r135, %r36;
	@%p78 bra 	$L__BB0_5;
	bra.uni 	$L__BB0_3;
$L__BB0_10:
	cvt.rn.f32.u32 	%f226, %r137;
	add.f32 	%f227, %f226, 0f3F000000;
	mul.f32 	%f228, %f8, %f227;
	div.rn.f32 	%f229, %f228, %f49;
	add.f32 	%f16, %f48, %f229;
	setp.lt.f32 	%p50, %f16, 0fBF800000;
	setp.gt.f32 	%p51, %f16, %f3;
	or.pred  	%p52, %p50, %p51;
	or.pred  	%p54, %p1, %p52;
	mov.f32 	%f299, 0f00000000;
	@%p54 bra 	$L__BB0_12;
	setp.le.f32 	%p55, %f16, 0f00000000;
	selp.f32 	%f230, 0f00000000, %f16, %p55;
	cvt.rzi.s32.f32 	%r108, %f230;
	setp.lt.s32 	%p56, %r108, %r9;
	add.s32 	%r109, %r108, 1;
	selp.f32 	%f231, %f230, %f4, %p56;
	min.s32 	%r110, %r108, %r9;
	selp.b32 	%r111, %r109, %r9, %p56;
	cvt.rn.f32.s32 	%f232, %r110;
	sub.f32 	%f233, %f231, %f232;
	mov.f32 	%f234, 0f3F800000;
	sub.f32 	%f235, %f234, %f233;
	add.s32 	%r112, %r110, %r21;
	mul.wide.s32 	%rd59, %r112, 4;
	add.s64 	%rd60, %rd3, %rd59;
	ld.global.f32 	%f236, [%rd60];
	add.s32 	%r113, %r111, %r21;
	mul.wide.s32 	%rd61, %r113, 4;
	add.s64 	%rd62, %rd3, %rd61;
	ld.global.f32 	%f237, [%rd62];
	add.s32 	%r114, %r110, %r22;
	mul.wide.s32 	%rd63, %r114, 4;
	add.s64 	%rd64, %rd3, %rd63;
	ld.global.f32 	%f238, [%rd64];
	add.s32 	%r115, %r111, %r22;
	mul.wide.s32 	%rd65, %r115, 4;
	add.s64 	%rd66, %rd3, %rd65;
	ld.global.f32 	%f239, [%rd66];
	mul.f32 	%f240, %f32, %f235;
	mul.f32 	%f241, %f32, %f233;
	mul.f32 	%f242, %f31, %f235;
	mul.f32 	%f243, %f31, %f233;
	mul.f32 	%f244, %f241, %f237;
	fma.rn.f32 	%f245, %f240, %f236, %f244;
	fma.rn.f32 	%f246, %f242, %f238, %f245;
	fma.rn.f32 	%f299, %f243, %f239, %f246;
$L__BB0_12:
	add.s32 	%r17, %r137, 1;
	cvt.rn.f32.u32 	%f248, %r17;
	add.f32 	%f249, %f248, 0f3F000000;
	mul.f32 	%f250, %f8, %f249;
	div.rn.f32 	%f251, %f250, %f49;
	add.f32 	%f19, %f48, %f251;
	setp.lt.f32 	%p57, %f19, 0fBF800000;
	setp.gt.f32 	%p58, %f19, %f3;
	or.pred  	%p59, %p57, %p58;
	or.pred  	%p61, %p1, %p59;
	mov.f32 	%f300, 0f00000000;
	@%p61 bra 	$L__BB0_14;
	setp.le.f32 	%p62, %f19, 0f00000000;
	selp.f32 	%f252, 0f00000000, %f19, %p62;
	cvt.rzi.s32.f32 	%r116, %f252;
	setp.lt.s32 	%p63, %r116, %r9;
	add.s32 	%r117, %r116, 1;
	selp.f32 	%f253, %f252, %f4, %p63;
	min.s32 	%r118, %r116, %r9;
	selp.b32 	%r119, %r117, %r9, %p63;
	cvt.rn.f32.s32 	%f254, %r118;
	sub.f32 	%f255, %f253, %f254;
	mov.f32 	%f256, 0f3F800000;
	sub.f32 	%f257, %f256, %f255;
	add.s32 	%r120, %r118, %r21;
	mul.wide.s32 	%rd67, %r120, 4;
	add.s64 	%rd68, %rd3, %rd67;
	ld.global.f32 	%f258, [%rd68];
	add.s32 	%r121, %r119, %r21;
	mul.wide.s32 	%rd69, %r121, 4;
	add.s64 	%rd70, %rd3, %rd69;
	ld.global.f32 	%f259, [%rd70];
	add.s32 	%r122, %r118, %r22;
	mul.wide.s32 	%rd71, %r122, 4;
	add.s64 	%rd72, %rd3, %rd71;
	ld.global.f32 	%f260, [%rd72];
	add.s32 	%r123, %r119, %r22;
	mul.wide.s32 	%rd73, %r123, 4;
	add.s64 	%rd74, %rd3, %rd73;
	ld.global.f32 	%f261, [%rd74];
	mul.f32 	%f262, %f32, %f257;
	mul.f32 	%f263, %f32, %f255;
	mul.f32 	%f264, %f31, %f257;
	mul.f32 	%f265, %f31, %f255;
	mul.f32 	%f266, %f263, %f259;
	fma.rn.f32 	%f267, %f262, %f258, %f266;
	fma.rn.f32 	%f268, %f264, %f260, %f267;
	fma.rn.f32 	%f300, %f265, %f261, %f268;
$L__BB0_14:
	setp.gt.f32 	%p64, %f299, %f301;
	selp.f32 	%f269, %f299, %f301, %p64;
	setp.gt.f32 	%p65, %f300, %f269;
	selp.f32 	%f301, %f300, %f269, %p65;
	selp.f32 	%f270, %f12, %f302, %p65;
	selp.f32 	%f302, %f12, %f270, %p64;
	selp.f32 	%f271, %f16, %f303, %p64;
	selp.f32 	%f303, %f19, %f271, %p65;
	add.s32 	%r137, %r17, 1;
	setp.eq.s32 	%p66, %r137, %r23;
	@%p66 bra 	$L__BB0_15;
	bra.uni 	$L__BB0_10;
$L__BB0_15:
	cvt.rn.f32.u32 	%f272, %r23;
	add.f32 	%f310, %f272, 0f3F000000;
$L__BB0_16:
	and.b32  	%r124, %r14, 1;
	setp.eq.b32 	%p67, %r124, 1;
	not.pred 	%p68, %p67;
	@%p68 bra 	$L__BB0_8;
	mul.f32 	%f274, %f8, %f310;
	div.rn.f32 	%f275, %f274, %f49;
	add.f32 	%f41, %f48, %f275;
	setp.lt.f32 	%p69, %f41, 0fBF800000;
	setp.gt.f32 	%p70, %f41, %f3;
	or.pred  	%p71, %p69, %p70;
	or.pred  	%p73, %p1, %p71;
	mov.f32 	%f314, 0f00000000;
	@%p73 bra 	$L__BB0_19;
	setp.le.f32 	%p74, %f41, 0f00000000;
	selp.f32 	%f276, 0f00000000, %f41, %p74;
	cvt.rzi.s32.f32 	%r125, %f276;
	setp.lt.s32 	%p75, %r125, %r9;
	add.s32 	%r126, %r125, 1;
	selp.f32 	%f277, %f276, %f4, %p75;
	min.s32 	%r127, %r125, %r9;
	selp.b32 	%r128, %r126, %r9, %p75;
	cvt.rn.f32.s32 	%f278, %r127;
	sub.f32 	%f279, %f277, %f278;
	mov.f32 	%f280, 0f3F800000;
	sub.f32 	%f281, %f280, %f279;
	add.s32 	%r129, %r127, %r21;
	mul.wide.s32 	%rd75, %r129, 4;
	add.s64 	%rd76, %rd3, %rd75;
	ld.global.f32 	%f282, [%rd76];
	add.s32 	%r130, %r128, %r21;
	mul.wide.s32 	%rd77, %r130, 4;
	add.s64 	%rd78, %rd3, %rd77;
	ld.global.f32 	%f283, [%rd78];
	add.s32 	%r131, %r127, %r22;
	mul.wide.s32 	%rd79, %r131, 4;
	add.s64 	%rd80, %rd3, %rd79;
	ld.global.f32 	%f284, [%rd80];
	add.s32 	%r132, %r128, %r22;
	mul.wide.s32 	%rd81, %r132, 4;
	add.s64 	%rd82, %rd3, %rd81;
	ld.global.f32 	%f285, [%rd82];
	mul.f32 	%f286, %f32, %f281;
	mul.f32 	%f287, %f32, %f279;
	mul.f32 	%f288, %f31, %f281;
	mul.f32 	%f289, %f31, %f279;
	mul.f32 	%f290, %f287, %f283;
	fma.rn.f32 	%f291, %f286, %f282, %f290;
	fma.rn.f32 	%f292, %f288, %f284, %f291;
	fma.rn.f32 	%f314, %f289, %f285, %f292;
$L__BB0_19:
	setp.gt.f32 	%p76, %f314, %f301;
	selp.f32 	%f301, %f314, %f301, %p76;
	selp.f32 	%f302, %f12, %f302, %p76;
	selp.f32 	%f303, %f41, %f303, %p76;
	bra.uni 	$L__BB0_8;
$L__BB0_20:
	setp.eq.s32 	%p45, %r14, 1;
	setp.lt.f32 	%p46, %f12, 0fBF800000;
	setp.gt.f32 	%p47, %f12, %f2;
	or.pred  	%p1, %p46, %p47;
	setp.le.f32 	%p48, %f12, 0f00000000;
	selp.f32 	%f220, 0f00000000, %f12, %p48;
	cvt.rzi.s32.f32 	%r103, %f220;
	setp.lt.s32 	%p49, %r103, %r8;
	add.s32 	%r104, %r103, 1;
	min.s32 	%r105, %r103, %r8;
	cvt.rn.f32.s32 	%f221, %r8;
	selp.f32 	%f222, %f220, %f221, %p49;
	selp.b32 	%r106, %r104, %r8, %p49;
	cvt.rn.f32.s32 	%f223, %r105;
	sub.f32 	%f31, %f222, %f223;
	mov.f32 	%f224, 0f3F800000;
	sub.f32 	%f32, %f224, %f31;
	mul.lo.s32 	%r21, %r105, %r39;
	mul.lo.s32 	%r22, %r106, %r39;
	mov.f32 	%f310, 0f3F000000;
	@%p45 bra 	$L__BB0_16;
	mov.b32 	%r137, 0;
	bra.uni 	$L__BB0_10;
$L__BB0_22:
	cvt.rn.f32.u32 	%f119, %r140;
	add.f32 	%f120, %f119, 0f3F000000;
	mul.f32 	%f121, %f53, %f120;
	div.rn.f32 	%f122, %f121, %f78;
	add.f32 	%f56, %f77, %f122;
	setp.lt.f32 	%p15, %f56, 0fBF800000;
	setp.gt.f32 	%p16, %f56, %f3;
	or.pred  	%p17, %p15, %p16;
	or.pred  	%p19, %p2, %p17;
	mov.f32 	%f317, 0f00000000;
	@%p19 bra 	$L__BB0_24;
	setp.le.f32 	%p20, %f56, 0f00000000;
	selp.f32 	%f123, 0f00000000, %f56, %p20;
	cvt.rzi.s32.f32 	%r62, %f123;
	setp.lt.s32 	%p21, %r62, %r9;
	add.s32 	%r63, %r62, 1;
	selp.f32 	%f124, %f123, %f4, %p21;
	min.s32 	%r64, %r62, %r9;
	selp.b32 	%r65, %r63, %r9, %p21;
	cvt.rn.f32.s32 	%f125, %r64;
	sub.f32 	%f126, %f124, %f125;
	mov.f32 	%f127, 0f3F800000;
	sub.f32 	%f128, %f127, %f126;
	add.s32 	%r66, %r64, %r33;
	mul.wide.s32 	%rd27, %r66, 4;
	add.s64 	%rd28, %rd5, %rd27;
	ld.global.f32 	%f129, [%rd28];
	add.s32 	%r67, %r65, %r33;
	mul.wide.s32 	%rd29, %r67, 4;
	add.s64 	%rd30, %rd5, %rd29;
	ld.global.f32 	%f130, [%rd30];
	add.s32 	%r68, %r64, %r34;
	mul.wide.s32 	%rd31, %r68, 4;
	add.s64 	%rd32, %rd5, %rd31;
	ld.global.f32 	%f131, [%rd32];
	add.s32 	%r69, %r65, %r34;
	mul.wide.s32 	%rd33, %r69, 4;
	add.s64 	%rd34, %rd5, %rd33;
	ld.global.f32 	%f132, [%rd34];
	mul.f32 	%f133, %f67, %f128;
	mul.f32 	%f134, %f67, %f126;
	mul.f32 	%f135, %f66, %f128;
	mul.f32 	%f136, %f66, %f126;
	mul.f32 	%f137, %f134, %f130;
	fma.rn.f32 	%f138, %f133, %f129, %f137;
	fma.rn.f32 	%f139, %f135, %f131, %f138;
	fma.rn.f32 	%f317, %f136, %f132, %f139;
$L__BB0_24:
	add.f32 	%f59, %f319, %f317;
	add.s32 	%r70, %r140, 1;
	cvt.rn.f32.u32 	%f141, %r70;
	add.f32 	%f142, %f141, 0f3F000000;
	mul.f32 	%f143, %f53, %f142;
	div.rn.f32 	%f144, %f143, %f78;
	add.f32 	%f60, %f77, %f144;
	setp.lt.f32 	%p22, %f60, 0fBF800000;
	setp.gt.f32 	%p23, %f60, %f3;
	or.pred  	%p24, %p22, %p23;
	or.pred  	%p26, %p2, %p24;
	mov.f32 	%f318, 0f00000000;
	@%p26 bra 	$L__BB0_26;
	setp.le.f32 	%p27, %f60, 0f00000000;
	selp.f32 	%f145, 0f00000000, %f60, %p27;
	cvt.rzi.s32.f32 	%r71, %f145;
	setp.lt.s32 	%p28, %r71, %r9;
	add.s32 	%r72, %r71, 1;
	selp.f32 	%f146, %f145, %f4, %p28;
	min.s32 	%r73, %r71, %r9;
	selp.b32 	%r74, %r72, %r9, %p28;
	cvt.rn.f32.s32 	%f147, %r73;
	sub.f32 	%f148, %f146, %f147;
	mov.f32 	%f149, 0f3F800000;
	sub.f32 	%f150, %f149, %f148;
	add.s32 	%r75, %r73, %r33;
	mul.wide.s32 	%rd35, %r75, 4;
	add.s64 	%rd36, %rd5, %rd35;
	ld.global.f32 	%f151, [%rd36];
	add.s32 	%r76, %r74, %r33;
	mul.wide.s32 	%rd37, %r76, 4;
	add.s64 	%rd38, %rd5, %rd37;
	ld.global.f32 	%f152, [%rd38];
	add.s32 	%r77, %r73, %r34;
	mul.wide.s32 	%rd39, %r77, 4;
	add.s64 	%rd40, %rd5, %rd39;
	ld.global.f32 	%f153, [%rd40];
	add.s32 	%r78, %r74, %r34;
	mul.wide.s32 	%rd41, %r78, 4;
	add.s64 	%rd42, %rd5, %rd41;
	ld.global.f32 	%f154, [%rd42];
	mul.f32 	%f155, %f67, %f150;
	mul.f32 	%f156, %f67, %f148;
	mul.f32 	%f157, %f66, %f150;
	mul.f32 	%f158, %f66, %f148;
	mul.f32 	%f159, %f156, %f152;
	fma.rn.f32 	%f160, %f155, %f151, %f159;
	fma.rn.f32 	%f161, %f157, %f153, %f160;
	fma.rn.f32 	%f318, %f158, %f154, %f161;
$L__BB0_26:
	add.f32 	%f319, %f59, %f318;
	add.s32 	%r140, %r140, 2;
	setp.eq.s32 	%p29, %r140, %r35;
	@%p29 bra 	$L__BB0_27;
	bra.uni 	$L__BB0_22;
$L__BB0_27:
	cvt.rn.f32.u32 	%f162, %r35;
	add.f32 	%f322, %f162, 0f3F000000;
$L__BB0_28:
	and.b32  	%r79, %r27, 1;
	setp.eq.b32 	%p30, %r79, 1;
	not.pred 	%p31, %p30;
	@%p31 bra 	$L__BB0_29;
	bra.uni 	$L__BB0_36;
$L__BB0_29:
	add.s32 	%r139, %r139, 1;
	setp.ne.s32 	%p39, %r139, %r26;
	@%p39 bra 	$L__BB0_33;
$L__BB0_30:
	ld.param.u64 	%rd93, [_Z29roi_align_forward_cuda_kernelIfEviPKT_S2_PS0_S3_S3_PKiS5_S2_S5_S5_S5_iii_param_3];
	mul.lo.s32 	%r88, %r26, %r27;
	max.s32 	%r89, %r88, 1;
	cvt.rn.f32.u32 	%f183, %r89;
	div.rn.f32 	%f184, %f319, %f183;
	cvta.to.global.u64 	%rd51, %rd93;
	mul.wide.s32 	%rd52, %r135, 4;
	add.s64 	%rd53, %rd51, %rd52;
	st.global.f32 	[%rd53], %f184;
	add.s32 	%r135, %r135, %r10;
	setp.lt.s32 	%p40, %r135, %r36;
	@%p40 bra 	$L__BB0_31;
	bra.uni 	$L__BB0_3;
$L__BB0_31:
	ld.param.u32 	%r133, [_Z29roi_align_forward_cuda_kernelIfEviPKT_S2_PS0_S3_S3_PKiS5_S2_S5_S5_S5_iii_param_12];
	ld.param.u64 	%rd91, [_Z29roi_align_forward_cuda_kernelIfEviPKT_S2_PS0_S3_S3_PKiS5_S2_S5_S5_S5_iii_param_2];
	setp.gt.s32 	%p6, %r3, 0;
	setp.eq.s32 	%p7, %r6, 0;
	div.s32 	%r25, %r135, %r2;
	div.s32 	%r44, %r25, %r1;
	div.s32 	%r45, %r44, %r133;
	mul.lo.s32 	%r46, %r45, %r133;
	sub.s32 	%r47, %r44, %r46;
	mul.lo.s32 	%r48, %r45, 5;
	cvta.to.global.u64 	%rd23, %rd91;
	mul.wide.s32 	%rd24, %r48, 4;
	add.s64 	%rd25, %rd23, %rd24;
	ld.global.f32 	%f80, [%rd25];
	cvt.rzi.s32.f32 	%r49, %f80;
	ld.global.f32 	%f81, [%rd25+4];
	mul.f32 	%f82, %f1, %f81;
	selp.f32 	%f83, 0f00000000, 0f3F000000, %p7;
	sub.f32 	%f50, %f82, %f83;
	ld.global.f32 	%f84, [%rd25+8];
	mul.f32 	%f85, %f1, %f84;
	sub.f32 	%f51, %f85, %f83;
	ld.global.f32 	%f86, [%rd25+12];
	mul.f32 	%f87, %f1, %f86;
	sub.f32 	%f88, %f87, %f83;
	ld.global.f32 	%f89, [%rd25+16];
	mul.f32 	%f90, %f1, %f89;
	sub.f32 	%f91, %f90, %f83;
	sub.f32 	%f92, %f88, %f50;
	sub.f32 	%f93, %f91, %f51;
	max.f32 	%f94, %f92, 0f3F800000;
	max.f32 	%f95, %f93, 0f3F800000;
	selp.f32 	%f96, %f94, %f92, %p7;
	selp.f32 	%f97, %f95, %f93, %p7;
	cvt.rn.f32.s32 	%f98, %r1;
	div.rn.f32 	%f52, %f97, %f98;
	cvt.rn.f32.s32 	%f99, %r2;
	div.rn.f32 	%f53, %f96, %f99;
	mad.lo.s32 	%r50, %r49, %r133, %r47;
	mul.lo.s32 	%r51, %r7, %r50;
	cvt.s64.s32 	%rd4, %r51;
	cvt.rpi.f32.f32 	%f100, %f52;
	cvt.rzi.s32.f32 	%r52, %f100;
	cvt.rpi.f32.f32 	%f101, %f53;
	cvt.rzi.s32.f32 	%r53, %f101;
	selp.b32 	%r26, %r3, %r52, %p6;
	selp.b32 	%r27, %r3, %r53, %p6;
	setp.gt.s32 	%p8, %r26, 0;
	mov.f32 	%f319, 0f00000000;
	@%p8 bra 	$L__BB0_32;
	bra.uni 	$L__BB0_30;
$L__BB0_32:
	shl.b64 	%rd26, %rd4, 2;
	add.s64 	%rd5, %rd1, %rd26;
	rem.s32 	%r55, %r25, %r1;
	cvt.rn.f32.s32 	%f103, %r55;
	fma.rn.f32 	%f76, %f52, %f103, %f51;
	rem.s32 	%r56, %r135, %r2;
	cvt.rn.f32.s32 	%f104, %r56;
	fma.rn.f32 	%f77, %f53, %f104, %f50;
	cvt.rn.f32.s32 	%f78, %r27;
	and.b32  	%r35, %r27, 2147483646;
	mov.f32 	%f319, 0f00000000;
	mov.b32 	%r139, 0;
$L__BB0_33:
	setp.gt.s32 	%p9, %r27, 0;
	@%p9 bra 	$L__BB0_34;
	bra.uni 	$L__BB0_29;
$L__BB0_34:
	cvt.rn.f32.u32 	%f107, %r139;
	add.f32 	%f108, %f107, 0f3F000000;
	mul.f32 	%f109, %f52, %f108;
	cvt.rn.f32.u32 	%f110, %r26;
	div.rn.f32 	%f111, %f109, %f110;
	add.f32 	%f112, %f76, %f111;
	setp.eq.s32 	%p10, %r27, 1;
	setp.lt.f32 	%p11, %f112, 0fBF800000;
	setp.gt.f32 	%p12, %f112, %f2;
	or.pred  	%p2, %p11, %p12;
	setp.le.f32 	%p13, %f112, 0f00000000;
	selp.f32 	%f113, 0f00000000, %f112, %p13;
	cvt.rzi.s32.f32 	%r57, %f113;
	setp.lt.s32 	%p14, %r57, %r8;
	add.s32 	%r58, %r57, 1;
	min.s32 	%r59, %r57, %r8;
	cvt.rn.f32.s32 	%f114, %r8;
	selp.f32 	%f115, %f113, %f114, %p14;
	selp.b32 	%r60, %r58, %r8, %p14;
	cvt.rn.f32.s32 	%f116, %r59;
	sub.f32 	%f66, %f115, %f116;
	mov.f32 	%f117, 0f3F800000;
	sub.f32 	%f67, %f117, %f66;
	mul.lo.s32 	%r33, %r59, %r39;
	mul.lo.s32 	%r34, %r60, %r39;
	mov.f32 	%f322, 0f3F000000;
	@%p10 bra 	$L__BB0_28;
	mov.b32 	%r140, 0;
	bra.uni 	$L__BB0_22;
$L__BB0_36:
	mul.f32 	%f164, %f53, %f322;
	div.rn.f32 	%f165, %f164, %f78;
	add.f32 	%f72, %f77, %f165;
	setp.lt.f32 	%p32, %f72, 0fBF800000;
	setp.gt.f32 	%p33, %f72, %f3;
	or.pred  	%p34, %p32, %p33;
	or.pred  	%p36, %p2, %p34;
	mov.f32 	%f324, 0f00000000;
	@%p36 bra 	$L__BB0_38;
	setp.le.f32 	%p37, %f72, 0f00000000;
	selp.f32 	%f166, 0f00000000, %f72, %p37;
	cvt.rzi.s32.f32 	%r80, %f166;
	setp.lt.s32 	%p38, %r80, %r9;
	add.s32 	%r81, %r80, 1;
	selp.f32 	%f167, %f166, %f4, %p38;
	min.s32 	%r82, %r80, %r9;
	selp.b32 	%r83, %r81, %r9, %p38;
	cvt.rn.f32.s32 	%f168, %r82;
	sub.f32 	%f169, %f167, %f168;
	mov.f32 	%f170, 0f3F800000;
	sub.f32 	%f171, %f170, %f169;
	add.s32 	%r84, %r82, %r33;
	mul.wide.s32 	%rd43, %r84, 4;
	add.s64 	%rd44, %rd5, %rd43;
	ld.global.f32 	%f172, [%rd44];
	add.s32 	%r85, %r83, %r33;
	mul.wide.s32 	%rd45, %r85, 4;
	add.s64 	%rd46, %rd5, %rd45;
	ld.global.f32 	%f173, [%rd46];
	add.s32 	%r86, %r82, %r34;
	mul.wide.s32 	%rd47, %r86, 4;
	add.s64 	%rd48, %rd5, %rd47;
	ld.global.f32 	%f174, [%rd48];
	add.s32 	%r87, %r83, %r34;
	mul.wide.s32 	%rd49, %r87, 4;
	add.s64 	%rd50, %rd5, %rd49;
	ld.global.f32 	%f175, [%rd50];
	mul.f32 	%f176, %f67, %f171;
	mul.f32 	%f177, %f67, %f169;
	mul.f32 	%f178, %f66, %f171;
	mul.f32 	%f179, %f66, %f169;
	mul.f32 	%f180, %f177, %f173;
	fma.rn.f32 	%f181, %f176, %f172, %f180;
	fma.rn.f32 	%f182, %f178, %f174, %f181;
	fma.rn.f32 	%f324, %f179, %f175, %f182;
$L__BB0_38:
	add.f32 	%f319, %f319, %f324;
	bra.uni 	$L__BB0_29;

}
	// .globl	_Z22fill_zeros_cuda_kernelIfEviPT_
.visible .entry _Z22fill_zeros_cuda_kernelIfEviPT_(
	.param .u32 _Z22fill_zeros_cuda_kernelIfEviPT__param_0,
	.param .u64 .ptr .align 1 _Z22fill_zeros_cuda_kernelIfEviPT__param_1
)
{
	.reg .pred 	%p<3>;
	.reg .b32 	%r<12>;
	.reg .b64 	%rd<5>;

	ld.param.u32 	%r6, [_Z22fill_zeros_cuda_kernelIfEviPT__param_0];
	ld.param.u64 	%rd2, [_Z22fill_zeros_cuda_kernelIfEviPT__param_1];
	mov.u32 	%r7, %ctaid.x;
	mov.u32 	%r1, %ntid.x;
	mov.u32 	%r8, %tid.x;
	mad.lo.s32 	%r11, %r7, %r1, %r8;
	setp.ge.s32 	%p1, %r11, %r6;
	@%p1 bra 	$L__BB1_3;
	mov.u32 	%r9, %nctaid.x;
	mul.lo.s32 	%r3, %r1, %r9;
	cvta.to.global.u64 	%rd1, %rd2;
$L__BB1_2:
	mul.wide.s32 	%rd3, %r11, 4;
	add.s64 	%rd4, %rd1, %rd3;
	mov.b32 	%r10, 0;
	st.global.u32 	[%rd4], %r10;
	add.s32 	%r11, %r11, %r3;
	setp.lt.s32 	%p2, %r11, %r6;
	@%p2 bra 	$L__BB1_2;
$L__BB1_3:
	ret;

}
	// .globl	_Z30roi_align_backward_cuda_kernelIfEviPKT_S2_S2_S2_PS0_PKiS5_S2_S5_S5_S5_iii
.visible .entry _Z30roi_align_backward_cuda_kernelIfEviPKT_S2_S2_S2_PS0_PKiS5_S2_S5_S5_S5_iii(
	.param .u32 _Z30roi_align_backward_cuda_kernelIfEviPKT_S2_S2_S2_PS0_PKiS5_S2_S5_S5_S5_iii_param_0,
	.param .u64 .ptr .align 1 _Z30roi_align_backward_cuda_kernelIfEviPKT_S2_S2_S2_PS0_PKiS5_S2_S5_S5_S5_iii_param_1,
	.param .u64 .ptr .align 1 _Z30roi_align_backward_cuda_kernelIfEviPKT_S2_S2_S2_PS0_PKiS5_S2_S5_S5_S5_iii_param_2,
	.param .u64 .ptr .align 1 _Z30roi_align_backward_cuda_kernelIfEviPKT_S2_S2_S2_PS0_PKiS5_S2_S5_S5_S5_iii_param_3,
	.param .u64 .ptr .align 1 _Z30roi_align_backward_cuda_kernelIfEviPKT_S2_S2_S2_PS0_PKiS5_S2_S5_S5_S5_iii_param_4,
	.param .u64 .ptr .align 1 _Z30roi_align_backward_cuda_kernelIfEviPKT_S2_S2_S2_PS0_PKiS5_S2_S5_S5_S5_iii_param_5,
	.param .u64 .ptr .align 1 _Z30roi_align_backward_cuda_kernelIfEviPKT_S2_S2_S2_PS0_PKiS5_S2_S5_S5_S5_iii_param_6,
	.param .u64 .ptr .align 1 _Z30roi_align_backward_cuda_kernelIfEviPKT_S2_S2_S2_PS0_PKiS5_S2_S5_S5_S5_iii_param_7,
	.param .u64 .ptr .align 1 _Z30roi_align_backward_cuda_kernelIfEviPKT_S2_S2_S2_PS0_PKiS5_S2_S5_S5_S5_iii_param_8,
	.param .u64 .ptr .align 1 _Z30roi_align_backward_cuda_kernelIfEviPKT_S2_S2_S2_PS0_PKiS5_S2_S5_S5_S5_iii_param_9,
	.param .u64 .ptr .align 1 _Z30roi_align_backward_cuda_kernelIfEviPKT_S2_S2_S2_PS0_PKiS5_S2_S5_S5_S5_iii_param_10,
	.param .u64 .ptr .align 1 _Z30roi_align_backward_cuda_kernelIfEviPKT_S2_S2_S2_PS0_PKiS5_S2_S5_S5_S5_iii_param_11,
	.param .u32 _Z30roi_align_backward_cuda_kernelIfEviPKT_S2_S2_S2_PS0_PKiS5_S2_S5_S5_S5_iii_param_12,
	.param .u32 _Z30roi_align_backward_cuda_kernelIfEviPKT_S2_S2_S2_PS0_PKiS5_S2_S5_S5_S5_iii_param_13,
	.param .u32 _Z30roi_align_backward_cuda_kernelIfEviPKT_S2_S2_S2_PS0_PKiS5_S2_S5_S5_S5_iii_param_14
)
{
	.reg .pred 	%p<60>;
	.reg .b32 	%r<144>;
	.reg .b32 	%f<202>;
	.reg .b64 	%rd<110>;
	.reg .b64 	%fd<3>;

	ld.param.u32 	%r52, [_Z30roi_align_backward_cuda_kernelIfEviPKT_S2_S2_S2_PS0_PKiS5_S2_S5_S5_S5_iii_param_0];
	ld.param.u64 	%rd10, [_Z30roi_align_backward_cuda_kernelIfEviPKT_S2_S2_S2_PS0_PKiS5_S2_S5_S5_S5_iii_param_1];
	ld.param.u64 	%rd16, [_Z30roi_align_backward_cuda_kernelIfEviPKT_S2_S2_S2_PS0_PKiS5_S2_S5_S5_S5_iii_param_2];
	ld.param.u64 	%rd11, [_Z30roi_align_backward_cuda_kernelIfEviPKT_S2_S2_S2_PS0_PKiS5_S2_S5_S5_S5_iii_param_3];
	ld.param.u64 	%rd12, [_Z30roi_align_backward_cuda_kernelIfEviPKT_S2_S2_S2_PS0_PKiS5_S2_S5_S5_S5_iii_param_4];
	ld.param.u64 	%rd13, [_Z30roi_align_backward_cuda_kernelIfEviPKT_S2_S2_S2_PS0_PKiS5_S2_S5_S5_S5_iii_param_5];
	ld.param.u64 	%rd17, [_Z30roi_align_backward_cuda_kernelIfEviPKT_S2_S2_S2_PS0_PKiS5_S2_S5_S5_S5_iii_param_6];
	ld.param.u64 	%rd18, [_Z30roi_align_backward_cuda_kernelIfEviPKT_S2_S2_S2_PS0_PKiS5_S2_S5_S5_S5_iii_param_7];
	ld.param.u64 	%rd19, [_Z30roi_align_backward_cuda_kernelIfEviPKT_S2_S2_S2_PS0_PKiS5_S2_S5_S5_S5_iii_param_8];
	ld.param.u64 	%rd20, [_Z30roi_align_backward_cuda_kernelIfEviPKT_S2_S2_S2_PS0_PKiS5_S2_S5_S5_S5_iii_param_9];
	ld.param.u64 	%rd14, [_Z30roi_align_backward_cuda_kernelIfEviPKT_S2_S2_S2_PS0_PKiS5_S2_S5_S5_S5_iii_param_10];
	ld.param.u64 	%rd15, [_Z30roi_align_backward_cuda_kernelIfEviPKT_S2_S2_S2_PS0_PKiS5_S2_S5_S5_S5_iii_param_11];
	ld.param.u32 	%r54, [_Z30roi_align_backward_cuda_kernelIfEviPKT_S2_S2_S2_PS0_PKiS5_S2_S5_S5_S5_iii_param_13];
	ld.param.u32 	%r55, [_Z30roi_align_backward_cuda_kernelIfEviPKT_S2_S2_S2_PS0_PKiS5_S2_S5_S5_S5_iii_param_14];
	cvta.to.global.u64 	%rd1, %rd13;
	cvta.to.global.u64 	%rd2, %rd16;
	cvta.to.global.u64 	%rd3, %rd10;
	cvta.to.global.u64 	%rd21, %rd20;
	cvta.to.global.u64 	%rd22, %rd19;
	cvta.to.global.u64 	%rd23, %rd18;
	cvta.to.global.u64 	%rd24, %rd17;
	ld.global.u32 	%r1, [%rd24];
	ld.global.u32 	%r2, [%rd23];
	ld.global.f32 	%f1, [%rd22];
	ld.global.u32 	%r3, [%rd21];
	mov.u32 	%r56, %ctaid.x;
	mov.u32 	%r4, %ntid.x;
	mov.u32 	%r57, %tid.x;
	mad.lo.s32 	%r124, %r56, %r4, %r57;
	setp.ge.s32 	%p2, %r124, %r52;
	@%p2 bra 	$L__BB2_34;
	cvta.to.global.u64 	%rd25, %rd14;
	ld.global.u32 	%r59, [%rd25];
	cvta.to.global.u64 	%rd26, %rd15;
	ld.global.u32 	%r6, [%rd26];
	mul.lo.s32 	%r7, %r55, %r54;
	cvt.rn.f32.s32 	%f2, %r54;
	cvt.rn.f32.s32 	%f3, %r55;
	add.s32 	%r8, %r54, -1;
	cvt.rn.f32.s32 	%f4, %r8;
	add.s32 	%r9, %r55, -1;
	cvt.rn.f32.s32 	%f5, %r9;
	mov.u32 	%r60, %nctaid.x;
	mul.lo.s32 	%r10, %r4, %r60;
	setp.eq.s32 	%p3, %r59, 0;
	@%p3 bra 	$L__BB2_26;
	setp.ne.s32 	%p4, %r59, 1;
	@%p4 bra 	$L__BB2_34;
$L__BB2_3:
	ld.param.u64 	%rd108, [_Z30roi_align_backward_cuda_kernelIfEviPKT_S2_S2_S2_PS0_PKiS5_S2_S5_S5_S5_iii_param_1];
	div.s32 	%r22, %r124, %r2;
	cvta.to.global.u64 	%rd27, %rd108;
	mul.wide.s32 	%rd28, %r124, 4;
	add.s64 	%rd29, %rd27, %rd28;
	ld.global.f32 	%f17, [%rd29];
	abs.f32 	%f56, %f17;
	cvt.f64.f32 	%fd1, %f56;
	setp.lt.f64 	%p5, %fd1, 0d3DDB7CDFD9D7BDBB;
	@%p5 bra 	$L__BB2_25;
	ld.param.u32 	%r122, [_Z30roi_align_backward_cuda_kernelIfEviPKT_S2_S2_S2_PS0_PKiS5_S2_S5_S5_S5_iii_param_12];
	div.s32 	%r61, %r22, %r1;
	setp.gt.s32 	%p6, %r3, 0;
	setp.eq.s32 	%p7, %r6, 0;
	div.s32 	%r62, %r61, %r122;
	mul.lo.s32 	%r63, %r62, 5;
	mul.wide.s32 	%rd30, %r63, 4;
	add.s64 	%rd31, %rd2, %rd30;
	ld.global.f32 	%f57, [%rd31];
	cvt.rzi.s32.f32 	%r64, %f57;
	mul.lo.s32 	%r65, %r62, %r122;
	sub.s32 	%r66, %r61, %r65;
	mad.lo.s32 	%r67, %r64, %r122, %r66;
	mul.lo.s32 	%r68, %r7, %r67;
	cvt.s64.s32 	%rd8, %r68;
	ld.global.f32 	%f58, [%rd31+4];
	mul.f32 	%f59, %f1, %f58;
	selp.f32 	%f60, 0f00000000, 0f3F000000, %p7;
	sub.f32 	%f18, %f59, %f60;
	ld.global.f32 	%f61, [%rd31+8];
	mul.f32 	%f62, %f1, %f61;
	sub.f32 	%f19, %f62, %f60;
	ld.global.f32 	%f63, [%rd31+12];
	mul.f32 	%f64, %f1, %f63;
	sub.f32 	%f65, %f64, %f60;
	ld.global.f32 	%f66, [%rd31+16];
	mul.f32 	%f67, %f1, %f66;
	sub.f32 	%f68, %f67, %f60;
	sub.f32 	%f69, %f65, %f18;
	sub.f32 	%f70, %f68, %f19;
	max.f32 	%f71, %f69, 0f3F800000;
	max.f32 	%f72, %f70, 0f3F800000;
	selp.f32 	%f73, %f71, %f69, %p7;
	selp.f32 	%f74, %f72, %f70, %p7;
	cvt.rn.f32.s32 	%f75, %r1;
	div.rn.f32 	%f20, %f74, %f75;
	cvt.rn.f32.s32 	%f76, %r2;
	div.rn.f32 	%f21, %f73, %f76;
	cvt.rpi.f32.f32 	%f77, %f20;
	cvt.rzi.s32.f32 	%r69, %f77;
	cvt.rpi.f32.f32 	%f78, %f21;
	cvt.rzi.s32.f32 	%r70, %f78;
	selp.b32 	%r23, %r3, %r69, %p6;
	selp.b32 	%r24, %r3, %r70, %p6;
	mul.lo.s32 	%r71, %r23, %r24;
	cvt.rn.f32.s32 	%f22, %r71;
	setp.lt.s32 	%p8, %r23, 1;
	@%p8 bra 	$L__BB2_25;
	ld.param.u64 	%rd109, [_Z30roi_align_backward_cuda_kernelIfEviPKT_S2_S2_S2_PS0_PKiS5_S2_S5_S5_S5_iii_param_5];
	cvta.to.global.u64 	%rd32, %rd109;
	shl.b64 	%rd33, %rd8, 2;
	add.s64 	%rd9, %rd32, %rd33;
	rem.s32 	%r73, %r22, %r1;
	cvt.rn.f32.s32 	%f79, %r73;
	fma.rn.f32 	%f23, %f20, %f79, %f19;
	rem.s32 	%r74, %r124, %r2;
	cvt.rn.f32.s32 	%f80, %r74;
	fma.rn.f32 	%f24, %f21, %f80, %f18;
	cvt.rn.f32.s32 	%f25, %r24;
	mov.b32 	%r130, 0;
$L__BB2_6:
	setp.lt.s32 	%p9, %r24, 1;
	@%p9 bra 	$L__BB2_24;
	cvt.rn.f32.u32 	%f82, %r130;
	add.f32 	%f83, %f82, 0f3F000000;
	mul.f32 	%f84, %f20, %f83;
	cvt.rn.f32.u32 	%f85, %r23;
	div.rn.f32 	%f86, %f84, %f85;
	add.f32 	%f87, %f23, %f86;
	setp.eq.s32 	%p10, %r24, 1;
	setp.lt.f32 	%p11, %f87, 0fBF800000;
	setp.gt.f32 	%p12, %f87, %f2;
	or.pred  	%p1, %p11, %p12;
	setp.le.f32 	%p13, %f87, 0f00000000;
	selp.f32 	%f88, 0f00000000, %f87, %p13;
	cvt.rzi.s32.f32 	%r75, %f88;
	setp.lt.s32 	%p14, %r75, %r8;
	add.s32 	%r76, %r75, 1;
	min.s32 	%r26, %r75, %r8;
	selp.b32 	%r27, %r76, %r8, %p14;
	cvt.rn.f32.s32 	%f89, %r8;
	selp.f32 	%f90, %f88, %f89, %p14;
	cvt.rn.f32.s32 	%f91, %r26;
	sub.f32 	%f26, %f90, %f91;
	mov.f32 	%f197, 0f3F000000;
	@%p10 bra 	$L__BB2_19;
	mov.b32 	%r131, 0;
$L__BB2_9:
	cvt.rn.f32.u32 	%f93, %r131;
	add.f32 	%f94, %f93, 0f3F000000;
	mul.f32 	%f95, %f21, %f94;
	div.rn.f32 	%f96, %f95, %f25;
	add.f32 	%f27, %f24, %f96;
	setp.lt.f32 	%p15, %f27, 0fBF800000;
	setp.gt.f32 	%p16, %f27, %f3;
	or.pred  	%p17, %p15, %p16;
	or.pred  	%p19, %p1, %p17;
	mov.b32 	%r132, -1;
	mov.f32 	%f189, 0f00000000;
	mov.f32 	%f190, %f189;
	mov.f32 	%f191, %f189;
	mov.f32 	%f192, %f189;
	mov.u32 	%r133, %r132;
	mov.u32 	%r134, %r132;
	mov.u32 	%r135, %r132;
	@%p19 bra 	$L__BB2_11;
	setp.le.f32 	%p20, %f27, 0f00000000;
	selp.f32 	%f97, 0f00000000, %f27, %p20;
	cvt.rzi.s32.f32 	%r79, %f97;
	setp.lt.s32 	%p21, %r79, %r9;
	add.s32 	%r80, %r79, 1;
	min.s32 	%r132, %r79, %r9;
	selp.b32 	%r133, %r80, %r9, %p21;
	selp.f32 	%f98, %f97, %f5, %p21;
	cvt.rn.f32.s32 	%f99, %r132;
	sub.f32 	%f100, %f98, %f99;
	mov.f32 	%f101, 0f3F800000;
	sub.f32 	%f102, %f101, %f100;
	sub.f32 	%f103, %f101, %f26;
	mul.f32 	%f189, %f103, %f102;
	mul.f32 	%f190, %f103, %f100;
	mul.f32 	%f191, %f26, %f102;
	mul.f32 	%f192, %f26, %f100;
	mov.u32 	%r134, %r26;
	mov.u32 	%r135, %r27;
$L__BB2_11:
	or.b32  	%r81, %r132, %r133;
	or.b32  	%r82, %r81, %r134;
	or.b32  	%r83, %r82, %r135;
	setp.lt.s32 	%p22, %r83, 0;
	@%p22 bra 	$L__BB2_13;
	mul.lo.s32 	%r84, %r134, %r55;
	cvt.s64.s32 	%rd34, %r84;
	cvt.u64.u32 	%rd35, %r132;
	add.s64 	%rd36, %rd34, %rd35;
	shl.b64 	%rd37, %rd36, 2;
	add.s64 	%rd38, %rd9, %rd37;
	mul.f32 	%f104, %f17, %f189;
	div.rn.f32 	%f105, %f104, %f22;
	atom.global.add.f32 	%f106, [%rd38], %f105;
	cvt.u64.u32 	%rd39, %r133;
	add.s64 	%rd40, %rd34, %rd39;
	shl.b64 	%rd41, %rd40, 2;
	add.s64 	%rd42, %rd9, %rd41;
	mul.f32 	%f107, %f17, %f190;
	div.rn.f32 	%f108, %f107, %f22;
	atom.global.add.f32 	%f109, [%rd42], %f108;
	mul.lo.s32 	%r85, %r135, %r55;
	cvt.s64.s32 	%rd43, %r85;
	add.s64 	%rd44, %rd43, %rd35;
	shl.b64 	%rd45, %rd44, 2;
	add.s64 	%rd46, %rd9, %rd45;
	mul.f32 	%f110, %f17, %f191;
	div.rn.f32 	%f111, %f110, %f22;
	atom.global.add.f32 	%f112, [%rd46], %f111;
	add.s64 	%rd47, %rd43, %rd39;
	shl.b64 	%rd48, %rd47, 2;
	add.s64 	%rd49, %rd9, %rd48;
	mul.f32 	%f113, %f17, %f192;
	div.rn.f32 	%f114, %f113, %f22;
	atom.global.add.f32 	%f115, [%rd49], %f114;
$L__BB2_13:
	add.s32 	%r35, %r131, 1;
	cvt.rn.f32.u32 	%f117, %r35;
	add.f32 	%f118, %f117, 0f3F000000;
	mul.f32 	%f119, %f21, %f118;
	div.rn.f32 	%f120, %f119, %f25;
	add.f32 	%f36, %f24, %f120;
	setp.lt.f32 	%p23, %f36, 0fBF800000;
	setp.gt.f32 	%p24, %f36, %f3;
	or.pred  	%p25, %p23, %p24;
	or.pred  	%p27, %p1, %p25;
	mov.b32 	%r136, -1;
	mov.f32 	%f193, 0f00000000;
	mov.f32 	%f194, %f193;
	mov.f32 	%f195, %f193;
	mov.f32 	%f196, %f193;
	mov.u32 	%r137, %r136;
	mov.u32 	%r138, %r136;
	mov.u32 	%r139, %r136;
	@%p27 bra 	$L__BB2_15;
	setp.le.f32 	%p28, %f36, 0f00000000;
	selp.f32 	%f121, 0f00000000, %f36, %p28;
	cvt.rzi.s32.f32 	%r87, %f121;
	setp.lt.s32 	%p29, %r87, %r9;
	add.s32 	%r88, %r87, 1;
	min.s32 	%r136, %r87, %r9;
	selp.b32 	%r137, %r88, %r9, %p29;
	selp.f32 	%f122, %f121, %f5, %p29;
	cvt.rn.f32.s32 	%f123, %r136;
	sub.f32 	%f124, %f122, %f123;
	mov.f32 	%f125, 0f3F800000;
	sub.f32 	%f126, %f125, %f124;
	sub.f32 	%f127, %f125, %f26;
	mul.f32 	%f193, %f127, %f126;
	mul.f32 	%f194, %f127, %f124;
	mul.f32 	%f195, %f26, %f126;
	mul.f32 	%f196, %f26, %f124;
	mov.u32 	%r138, %r26;
	mov.u32 	%r139, %r27;
$L__BB2_15:
	or.b32  	%r89, %r136, %r137;
	or.b32  	%r90, %r89, %r138;
	or.b32  	%r91, %r90, %r139;
	setp.lt.s32 	%p30, %r91, 0;
	@%p30 bra 	$L__BB2_17;
	mul.lo.s32 	%r92, %r138, %r55;
	cvt.s64.s32 	%rd50, %r92;
	cvt.u64.u32 	%rd51, %r136;
	add.s64 	%rd52, %rd50, %rd51;
	shl.b64 	%rd53, %rd52, 2;
	add.s64 	%rd54, %rd9, %rd53;
	mul.f32 	%f128, %f17, %f193;
	div.rn.f32 	%f129, %f128, %f22;
	atom.global.add.f32 	%f130, [%rd54], %f129;
	cvt.u64.u32 	%rd55, %r137;
	add.s64 	%rd56, %rd50, %rd55;
	shl.b64 	%rd57, %rd56, 2;
	add.s64 	%rd58, %rd9, %rd57;
	mul.f32 	%f131, %f17, %f194;
	div.rn.f32 	%f132, %f131, %f22;
	atom.global.add.f32 	%f133, [%rd58], %f132;
	mul.lo.s32 	%r93, %r139, %r55;
	cvt.s64.s32 	%rd59, %r93;
	add.s64 	%rd60, %rd59, %rd51;
	shl.b64 	%rd61, %rd60, 2;
	add.s64 	%rd62, %rd9, %rd61;
	mul.f32 	%f134, %f17, %f195;
	div.rn.f32 	%f135, %f134, %f22;
	atom.global.add.f32 	%f136, [%rd62], %f135;
	add.s64 	%rd63, %rd59, %rd55;
	shl.b64 	%rd64, %rd63, 2;
	add.s64 	%rd65, %rd9, %rd64;
	mul.f32 	%f137, %f17, %f196;
	div.rn.f32 	%f138, %f137, %f22;
	atom.global.add.f32 	%f139, [%rd65], %f138;
$L__BB2_17:
	add.s32 	%r131, %r35, 1;
	and.b32  	%r43, %r24, 2147483646;
	setp.ne.s32 	%p31, %r131, %r43;
	@%p31 bra 	$L__BB2_9;
	cvt.rn.f32.u32 	%f140, %r43;
	add.f32 	%f197, %f140, 0f3F000000;
$L__BB2_19:
	and.b32  	%r94, %r24, 1;
	setp.eq.b32 	%p32, %r94, 1;
	not.pred 	%p33, %p32;
	@%p33 bra 	$L__BB2_24;
	mul.f32 	%f142, %f21, %f197;
	div.rn.f32 	%f143, %f142, %f25;
	add.f32 	%f47, %f24, %f143;
	setp.lt.f32 	%p34, %f47, 0fBF800000;
	setp.gt.f32 	%p35, %f47, %f3;
	or.pred  	%p36, %p34, %p35;
	or.pred  	%p38, %p1, %p36;
	mov.b32 	%r140, -1;
	mov.f32 	%f198, 0f00000000;
	mov.f32 	%f199, %f198;
	mov.f32 	%f200, %f198;
	mov.f32 	%f201, %f198;
	mov.u32 	%r141, %r140;
	mov.u32 	%r142, %r140;
	mov.u32 	%r143, %r140;
	@%p38 bra 	$L__BB2_22;
	setp.le.f32 	%p39, %f47, 0f00000000;
	selp.f32 	%f144, 0f00000000, %f47, %p39;
	cvt.rzi.s32.f32 	%r96, %f144;
	setp.lt.s32 	%p40, %r96, %r9;
	add.s32 	%r97, %r96, 1;
	min.s32 	%r140, %r96, %r9;
	selp.b32 	%r141, %r97, %r9, %p40;
	selp.f32 	%f145, %f144, %f5, %p40;
	cvt.rn.f32.s32 	%f146, %r140;
	sub.f32 	%f147, %f145, %f146;
	mov.f32 	%f148, 0f3F800000;
	sub.f32 	%f149, %f148, %f147;
	sub.f32 	%f150, %f148, %f26;
	mul.f32 	%f198, %f150, %f149;
	mul.f32 	%f199, %f150, %f147;
	mul.f32 	%f200, %f26, %f149;
	mul.f32 	%f201, %f26, %f147;
	mov.u32 	%r142, %r26;
	mov.u32 	%r143, %r27;
$L__BB2_22:
	or.b32  	%r98, %r140, %r141;
	or.b32  	%r99, %r98, %r142;
	or.b32  	%r100, %r99, %r143;
	setp.lt.s32 	%p41, %r100, 0;
	@%p41 bra 	$L__BB2_24;
	mul.lo.s32 	%r101, %r142, %r55;
	cvt.s64.s32 	%rd66, %r101;
	cvt.u64.u32 	%rd67, %r140;
	add.s64 	%rd68, %rd66, %rd67;
	shl.b64 	%rd69, %rd68, 2;
	add.s64 	%rd70, %rd9, %rd69;
	mul.f32 	%f151, %f17, %f198;
	div.rn.f32 	%f152, %f151, %f22;
	atom.global.add.f32 	%f153, [%rd70], %f152;
	cvt.u64.u32 	%rd71, %r141;
	add.s64 	%rd72, %rd66, %rd71;
	shl.b64 	%rd73, %rd72, 2;
	add.s64 	%rd74, %rd9, %rd73;
	mul.f32 	%f154, %f17, %f199;
	div.rn.f32 	%f155, %f154, %f22;
	atom.global.add.f32 	%f156, [%rd74], %f155;
	mul.lo.s32 	%r102, %r143, %r55;
	cvt.s64.s32 	%rd75, %r102;
	add.s64 	%rd76, %rd75, %rd67;
	shl.b64 	%rd77, %rd76, 2;
	add.s64 	%rd78, %rd9, %rd77;
	mul.f32 	%f157, %f17, %f200;
	div.rn.f32 	%f158, %f157, %f22;
	atom.global.add.f32 	%f159, [%rd78], %f158;
	add.s64 	%rd79, %rd75, %rd71;
	shl.b64 	%rd80, %rd79, 2;
	add.s64 	%rd81, %rd9, %rd80;
	mul.f32 	%f160, %f17, %f201;
	div.rn.f32 	%f161, %f160, %f22;
	atom.global.add.f32 	%f162, [%rd81], %f161;
$L__BB2_24:
	add.s32 	%r130, %r130, 1;
	setp.ne.s32 	%p42, %r130, %r23;
	@%p42 bra 	$L__BB2_6;
$L__BB2_25:
	add.s32 	%r124, %r124, %r10;
	setp.lt.s32 	%p43, %r124, %r52;
	@%p43 bra 	$L__BB2_3;
	bra.uni 	$L__BB2_34;
$L__BB2_26:
	cvta.to.global.u64 	%rd4, %rd11;
	cvta.to.global.u64 	%rd5, %rd12;
$L__BB2_27:
	mul.wide.s32 	%rd82, %r124, 4;
	add.s64 	%rd83, %rd3, %rd82;
	ld.global.f32 	%f6, [%rd83];
	abs.f32 	%f163, %f6;
	cvt.f64.f32 	%fd2, %f163;
	setp.lt.f64 	%p44, %fd2, 0d3DDB7CDFD9D7BDBB;
	@%p44 bra 	$L__BB2_33;
	ld.param.u32 	%r123, [_Z30roi_align_backward_cuda_kernelIfEviPKT_S2_S2_S2_PS0_PKiS5_S2_S5_S5_S5_iii_param_12];
	div.s32 	%r103, %r124, %r2;
	div.s32 	%r104, %r103, %r1;
	cvt.s64.s32 	%rd6, %r124;
	div.s32 	%r105, %r104, %r123;
	mul.lo.s32 	%r106, %r105, 5;
	mul.wide.s32 	%rd84, %r106, 4;
	add.s64 	%rd85, %rd2, %rd84;
	ld.global.f32 	%f164, [%rd85];
	cvt.rzi.s32.f32 	%r107, %f164;
	mul.lo.s32 	%r108, %r105, %r123;
	sub.s32 	%r109, %r104, %r108;
	mad.lo.s32 	%r110, %r107, %r123, %r109;
	mul.lo.s32 	%r111, %r7, %r110;
	cvt.s64.s32 	%rd7, %r111;
	add.s64 	%rd87, %rd4, %rd82;
	ld.global.f32 	%f7, [%rd87];
	setp.eq.f32 	%p45, %f7, 0fBF800000;
	@%p45 bra 	$L__BB2_33;
	shl.b64 	%rd88, %rd6, 2;
	add.s64 	%rd89, %rd5, %rd88;
	ld.global.f32 	%f8, [%rd89];
	setp.lt.f32 	%p46, %f7, 0fBF800000;
	setp.gt.f32 	%p47, %f7, %f2;
	or.pred  	%p48, %p46, %p47;
	setp.lt.f32 	%p49, %f8, 0fBF800000;
	setp.gt.f32 	%p50, %f8, %f3;
	or.pred  	%p51, %p49, %p50;
	or.pred  	%p53, %p48, %p51;
	mov.b32 	%r125, -1;
	mov.f32 	%f185, 0f00000000;
	mov.f32 	%f186, %f185;
	mov.f32 	%f187, %f185;
	mov.f32 	%f188, %f185;
	mov.u32 	%r126, %r125;
	mov.u32 	%r127, %r125;
	mov.u32 	%r128, %r125;
	@%p53 bra 	$L__BB2_31;
	setp.le.f32 	%p54, %f7, 0f00000000;
	selp.f32 	%f166, 0f00000000, %f7, %p54;
	setp.le.f32 	%p55, %f8, 0f00000000;
	selp.f32 	%f167, 0f00000000, %f8, %p55;
	cvt.rzi.s32.f32 	%r113, %f166;
	cvt.rzi.s32.f32 	%r114, %f167;
	setp.lt.s32 	%p56, %r113, %r8;
	add.s32 	%r115, %r113, 1;
	min.s32 	%r127, %r113, %r8;
	selp.b32 	%r128, %r115, %r8, %p56;
	selp.f32 	%f168, %f166, %f4, %p56;
	setp.lt.s32 	%p57, %r114, %r9;
	add.s32 	%r116, %r114, 1;
	min.s32 	%r125, %r114, %r9;
	selp.b32 	%r126, %r116, %r9, %p57;
	selp.f32 	%f169, %f167, %f5, %p57;
	cvt.rn.f32.s32 	%f170, %r127;
	sub.f32 	%f171, %f168, %f170;
	cvt.rn.f32.s32 	%f172, %r125;
	sub.f32 	%f173, %f169, %f172;
	mov.f32 	%f174, 0f3F800000;
	sub.f32 	%f175, %f174, %f171;
	sub.f32 	%f176, %f174, %f173;
	mul.f32 	%f185, %f175, %f176;
	mul.f32 	%f186, %f175, %f173;
	mul.f32 	%f187, %f171, %f176;
	mul.f32 	%f188, %f171, %f173;
$L__BB2_31:
	or.b32  	%r117, %r125, %r126;
	or.b32  	%r118, %r117, %r127;
	or.b32  	%r119, %r118, %r128;
	setp.lt.s32 	%p58, %r119, 0;
	@%p58 bra 	$L__BB2_33;
	shl.b64 	%rd90, %rd7, 2;
	add.s64 	%rd91, %rd1, %rd90;
	mul.lo.s32 	%r120, %r127, %r55;
	cvt.s64.s32 	%rd92, %r120;
	cvt.u64.u32 	%rd93, %r125;
	add.s64 	%rd94, %rd92, %rd93;
	shl.b64 	%rd95, %rd94, 2;
	add.s64 	%rd96, %rd91, %rd95;
	mul.f32 	%f177, %f6, %f185;
	atom.global.add.f32 	%f178, [%rd96], %f177;
	cvt.u64.u32 	%rd97, %r126;
	add.s64 	%rd98, %rd92, %rd97;
	shl.b64 	%rd99, %rd98, 2;
	add.s64 	%rd100, %rd91, %rd99;
	mul.f32 	%f179, %f6, %f186;
	atom.global.add.f32 	%f180, [%rd100], %f179;
	mul.lo.s32 	%r121, %r128, %r55;
	cvt.s64.s32 	%rd101, %r121;
	add.s64 	%rd102, %rd101, %rd93;
	shl.b64 	%rd103, %rd102, 2;
	add.s64 	%rd104, %rd91, %rd103;
	mul.f32 	%f181, %f6, %f187;
	atom.global.add.f32 	%f182, [%rd104], %f181;
	add.s64 	%rd105, %rd101, %rd97;
	shl.b64 	%rd106, %rd105, 2;
	add.s64 	%rd107, %rd91, %rd106;
	mul.f32 	%f183, %f6, %f188;
	atom.global.add.f32 	%f184, [%rd107], %f183;
$L__BB2_33:
	add.s32 	%r124, %r124, %r10;
	setp.lt.s32 	%p59, %r124, %r52;
	@%p59 bra 	$L__BB2_27;
$L__BB2_34:
	ret;

}


// ===== COMPILED SASS (sm_100) =====

	.target	sm_100

	.elftype	@"ET_EXEC"


//--------------------- .note.nv.tkinfo           --------------------------
	.section	.note.nv.tkinfo,"",@"SHT_NOTE"
	.sectionflags	@"SHF_NOTE_NV_TKINFO"
	.tkinfo
        /*0018*/ 	.word	0x00000002
        /*0030*/ 	.string	""
        /*0030*/ 	.string	"ptxas"
        /*0030*/ 	.string	"Cuda compilation tools, release 13.0, V13.0.88"
        /*0030*/ 	.string	"Build cuda_13.0.r13.0/compiler.36424714_0"
        /*0030*/ 	.string	"-arch sm_100 -m 64 "



//--------------------- .note.nv.cuinfo           --------------------------
	.section	.note.nv.cuinfo,"",@"SHT_NOTE"
	.sectionflags	@"SHF_NOTE_NV_CUINFO"
        /*0018*/ 	.short	0x0002
        /*001a*/ 	.short	0x0064
        /*001c*/ 	.short	0x0082
	.zero		2


//--------------------- .nv.info                  --------------------------
	.section	.nv.info,"",@"SHT_CUDA_INFO"
	.align	4


	//----- nvinfo : EIATTR_REGCOUNT
	.align		4
        /*0000*/ 	.byte	0x04, 0x2f
        /*0002*/ 	.short	(.L_1 - .L_0)
	.align		4
.L_0:
        /*0004*/ 	.word	index@(_Z29roi_align_forward_cuda_kernelIfEviPKT_S2_PS0_S3_S3_PKiS5_S2_S5_S5_S5_iii)
        /*0008*/ 	.word	0x00000028


	//----- nvinfo : EIATTR_FRAME_SIZE
	.align		4
.L_1:
        /*000c*/ 	.byte	0x04, 0x11
        /*000e*/ 	.short	(.L_3 - .L_2)
	.align		4
.L_2:
        /*0010*/ 	.word	index@($__internal_1_$__cuda_sm3x_div_rn_noftz_f32_slowpath)
        /*0014*/ 	.word	0x00000000


	//----- nvinfo : EIATTR_FRAME_SIZE
	.align		4
.L_3:
        /*0018*/ 	.byte	0x04, 0x11
        /*001a*/ 	.short	(.L_5 - .L_4)
	.align		4
.L_4:
        /*001c*/ 	.word	index@(_Z29roi_align_forward_cuda_kernelIfEviPKT_S2_PS0_S3_S3_PKiS5_S2_S5_S5_S5_iii)
        /*0020*/ 	.word	0x00000000


	//----- nvinfo : EIATTR_REGCOUNT
	.align		4
.L_5:
        /*0024*/ 	.byte	0x04, 0x2f
        /*0026*/ 	.short	(.L_7 - .L_6)
	.align		4
.L_6:
        /*0028*/ 	.word	index@(_Z22fill_zeros_cuda_kernelIfEviPT_)
        /*002c*/ 	.word	0x0000000a


	//----- nvinfo : EIATTR_FRAME_SIZE
	.align		4
.L_7:
        /*0030*/ 	.byte	0x04, 0x11
        /*0032*/ 	.short	(.L_9 - .L_8)
	.align		4
.L_8:
        /*0034*/ 	.word	index@(_Z22fill_zeros_cuda_kernelIfEviPT_)
        /*0038*/ 	.word	0x00000000


	//----- nvinfo : EIATTR_REGCOUNT
	.align		4
.L_9:
        /*003c*/ 	.byte	0x04, 0x2f
        /*003e*/ 	.short	(.L_11 - .L_10)
	.align		4
.L_10:
        /*0040*/ 	.word	index@(_Z30roi_align_backward_cuda_kernelIfEviPKT_S2_S2_S2_PS0_PKiS5_S2_S5_S5_S5_iii)
        /*0044*/ 	.word	0x00000034


	//----- nvinfo : EIATTR_FRAME_SIZE
	.align		4
.L_11:
        /*0048*/ 	.byte	0x04, 0x11
        /*004a*/ 	.short	(.L_13 - .L_12)
	.align		4
.L_12:
        /*004c*/ 	.word	index@($__internal_0_$__cuda_sm3x_div_rn_noftz_f32_slowpath)
        /*0050*/ 	.word	0x00000000


	//----- nvinfo : EIATTR_FRAME_SIZE
	.align		4
.L_13:
        /*0054*/ 	.byte	0x04, 0x11
        /*0056*/ 	.short	(.L_15 - .L_14)
	.align		4
.L_14:
        /*0058*/ 	.word	index@(_Z30roi_align_backward_cuda_kernelIfEviPKT_S2_S2_S2_PS0_PKiS5_S2_S5_S5_S5_iii)
        /*005c*/ 	.word	0x00000000


	//----- nvinfo : EIATTR_MIN_STACK_SIZE
	.align		4
.L_15:
        /*0060*/ 	.byte	0x04, 0x12
        /*0062*/ 	.short	(.L_17 - .L_16)
	.align		4
.L_16:
        /*0064*/ 	.word	index@(_Z30roi_align_backward_cuda_kernelIfEviPKT_S2_S2_S2_PS0_PKiS5_S2_S5_S5_S5_iii)
        /*0068*/ 	.word	0x00000000


	//----- nvinfo : EIATTR_MIN_STACK_SIZE
	.align		4
.L_17:
        /*006c*/ 	.byte	0x04, 0x12
        /*006e*/ 	.short	(.L_19 - .L_18)
	.align		4
.L_18:
        /*0070*/ 	.word	index@(_Z22fill_zeros_cuda_kernelIfEviPT_)
        /*0074*/ 	.word	0x00000000


	//----- nvinfo : EIATTR_MIN_STACK_SIZE
	.align		4
.L_19:
        /*0078*/ 	.byte	0x04, 0x12
        /*007a*/ 	.short	(.L_21 - .L_20)
	.align		4
.L_20:
        /*007c*/ 	.word	index@(_Z29roi_align_forward_cuda_kernelIfEviPKT_S2_PS0_S3_S3_PKiS5_S2_S5_S5_S5_iii)
        /*0080*/ 	.word	0x00000000
.L_21:


//--------------------- .nv.compat                --------------------------
	.section	.nv.compat,"",@"SHT_CUDA_COMPAT_INFO"
	.align	4
        /*0000*/ 	.byte	0x02, 0x09, 0x00, 0x00, 0x02, 0x02, 0x01, 0x00, 0x02, 0x05, 0x05, 0x00, 0x03, 0x07, 0x01, 0x01
        /*0010*/ 	.byte	0x02, 0x03, 0x00, 0x00, 0x02, 0x06, 0x01, 0x00, 0x04, 0x0b, 0x08, 0x00, 0x01, 0x00, 0x00, 0x00
        /*0020*/ 	.byte	0x00, 0x00, 0x00, 0x00


//--------------------- .nv.info._Z30roi_align_backward_cuda_kernelIfEviPKT_S2_S2_S2_PS0_PKiS5_S2_S5_S5_S5_iii --------------------------
	.section	.nv.info._Z30roi_align_backward_cuda_kernelIfEviPKT_S2_S2_S2_PS0_PKiS5_S2_S5_S5_S5_iii,"",@"SHT_CUDA_INFO"
	.sectionflags	@""
	.align	4


	//----- nvinfo : EIATTR_CUDA_API_VERSION
	.align		4
        /*0000*/ 	.byte	0x04, 0x37
        /*0002*/ 	.short	(.L_23 - .L_22)
.L_22:
        /*0004*/ 	.word	0x00000082


	//----- nvinfo : EIATTR_KPARAM_INFO
	.align		4
.L_23:
        /*0008*/ 	.byte	0x04, 0x17
        /*000a*/ 	.short	(.L_25 - .L_24)
.L_24:
        /*000c*/ 	.word	0x00000000
        /*0010*/ 	.short	0x000e
        /*0012*/ 	.short	0x0068
        /*0014*/ 	.byte	0x00, 0xf0, 0x11, 0x00


	//----- nvinfo : EIATTR_KPARAM_INFO
	.align		4
.L_25:
        /*0018*/ 	.byte	0x04, 0x17
        /*001a*/ 	.short	(.L_27 - .L_26)
.L_26:
        /*001c*/ 	.word	0x00000000
        /*0020*/ 	.short	0x000d
        /*0022*/ 	.short	0x0064
        /*0024*/ 	.byte	0x00, 0xf0, 0x11, 0x00


	//----- nvinfo : EIATTR_KPARAM_INFO
	.align		4
.L_27:
        /*0028*/ 	.byte	0x04, 0x17
        /*002a*/ 	.short	(.L_29 - .L_28)
.L_28:
        /*002c*/ 	.word	0x00000000
        /*0030*/ 	.short	0x000c
        /*0032*/ 	.short	0x0060
        /*0034*/ 	.byte	0x00, 0xf0, 0x11, 0x00


	//----- nvinfo : EIATTR_KPARAM_INFO
	.align		4
.L_29:
        /*0038*/ 	.byte	0x04, 0x17
        /*003a*/ 	.short	(.L_31 - .L_30)
.L_30:
        /*003c*/ 	.word	0x00000000
        /*0040*/ 	.short	0x000b
        /*0042*/ 	.short	0x0058
        /*0044*/ 	.byte	0x00, 0xf5, 0x21, 0x00


	//----- nvinfo : EIATTR_KPARAM_INFO
	.align		4
.L_31:
        /*0048*/ 	.byte	0x04, 0x17
        /*004a*/ 	.short	(.L_33 - .L_32)
.L_32:
        /*004c*/ 	.word	0x00000000
        /*0050*/ 	.short	0x000a
        /*0052*/ 	.short	0x0050
        /*0054*/ 	.byte	0x00, 0xf5, 0x21, 0x00


	//----- nvinfo : EIATTR_KPARAM_INFO
	.align		4
.L_33:
        /*0058*/ 	.byte	0x04, 0x17
        /*005a*/ 	.short	(.L_35 - .L_34)
.L_34:
        /*005c*/ 	.word	0x00000000
        /*0060*/ 	.short	0x0009
        /*0062*/ 	.short	0x0048
        /*0064*/ 	.byte	0x00, 0xf5, 0x21, 0x00


	//----- nvinfo : EIATTR_KPARAM_INFO
	.align		4
.L_35:
        /*0068*/ 	.byte	0x04, 0x17
        /*006a*/ 	.short	(.L_37 - .L_36)
.L_36:
        /*006c*/ 	.word	0x00000000
        /*0070*/ 	.short	0x0008
        /*0072*/ 	.short	0x0040
        /*0074*/ 	.byte	0x00, 0xf5, 0x21, 0x00


	//----- nvinfo : EIATTR_KPARAM_INFO
	.align		4
.L_37:
        /*0078*/ 	.byte	0x04, 0x17
        /*007a*/ 	.short	(.L_39 - .L_38)
.L_38:
        /*007c*/ 	.word	0x00000000
        /*0080*/ 	.short	0x0007
        /*0082*/ 	.short	0x0038
        /*0084*/ 	.byte	0x00, 0xf5, 0x21, 0x00


	//----- nvinfo : EIATTR_KPARAM_INFO
	.align		4
.L_39:
        /*0088*/ 	.byte	0x04, 0x17
        /*008a*/ 	.short	(.L_41 - .L_40)
.L_40:
        /*008c*/ 	.word	0x00000000
        /*0090*/ 	.short	0x0006
        /*0092*/ 	.short	0x0030
        /*0094*/ 	.byte	0x00, 0xf5, 0x21, 0x00


	//----- nvinfo : EIATTR_KPARAM_INFO
	.align		4
.L_41:
        /*0098*/ 	.byte	0x04, 0x17
        /*009a*/ 	.short	(.L_43 - .L_42)
.L_42:
        /*009c*/ 	.word	0x00000000
        /*00a0*/ 	.short	0x0005
        /*00a2*/ 	.short	0x0028
        /*00a4*/ 	.byte	0x00, 0xf5, 0x21, 0x00


	//----- nvinfo : EIATTR_KPARAM_INFO
	.align		4
.L_43:
        /*00a8*/ 	.byte	0x04, 0x17
        /*00aa*/ 	.short	(.L_45 - .L_44)
.L_44:
        /*00ac*/ 	.word	0x00000000
        /*00b0*/ 	.short	0x0004
        /*00b2*/ 	.short	0x0020
        /*00b4*/ 	.byte	0x00, 0xf5, 0x21, 0x00


	//----- nvinfo : EIATTR_KPARAM_INFO
	.align		4
.L_45:
        /*00b8*/ 	.byte	0x04, 0x17
        /*00ba*/ 	.short	(.L_47 - .L_46)
.L_46:
        /*00bc*/ 	.word	0x00000000
        /*00c0*/ 	.short	0x0003
        /*00c2*/ 	.short	0x0018
        /*00c4*/ 	.byte	0x00, 0xf5, 0x21, 0x00


	//----- nvinfo : EIATTR_KPARAM_INFO
	.align		4
.L_47:
        /*00c8*/ 	.byte	0x04, 0x17
        /*00ca*/ 	.short	(.L_49 - .L_48)
.L_48:
        /*00cc*/ 	.word	0x00000000
        /*00d0*/ 	.short	0x0002
        /*00d2*/ 	.short	0x0010
        /*00d4*/ 	.byte	0x00, 0xf5, 0x21, 0x00


	//----- nvinfo : EIATTR_KPARAM_INFO
	.align		4
.L_49:
        /*00d8*/ 	.byte	0x04, 0x17
        /*00da*/ 	.short	(.L_51 - .L_50)
.L_50:
        /*00dc*/ 	.word	0x00000000
        /*00e0*/ 	.short	0x0001
        /*00e2*/ 	.short	0x0008
        /*00e4*/ 	.byte	0x00, 0xf5, 0x21, 0x00


	//----- nvinfo : EIATTR_KPARAM_INFO
	.align		4
.L_51:
        /*00e8*/ 	.byte	0x04, 0x17
        /*00ea*/ 	.short	(.L_53 - .L_52)
.L_52:
        /*00ec*/ 	.word	0x00000000
        /*00f0*/ 	.short	0x0000
        /*00f2*/ 	.short	0x0000
        /*00f4*/ 	.byte	0x00, 0xf0, 0x11, 0x00


	//----- nvinfo : EIATTR_SPARSE_MMA_MASK
	.align		4
.L_53:
        /*00f8*/ 	.byte	0x03, 0x50
        /*00fa*/ 	.short	0x0000


	//----- nvinfo : EIATTR_MAXREG_COUNT
	.align		4
        /*00fc*/ 	.byte	0x03, 0x1b
        /*00fe*/ 	.short	0x00ff


	//----- nvinfo : EIATTR_MERCURY_ISA_VERSION
	.align		4
        /*0100*/ 	.byte	0x03, 0x5f
        /*0102*/ 	.short	0x0101


	//----- nvinfo : EIATTR_VRC_CTA_INIT_COUNT
	.align		4
        /*0104*/ 	.byte	0x02, 0x4a
	.zero		1
	.zero		1


	//----- nvinfo : EIATTR_EXIT_INSTR_OFFSETS
	.align		4
        /*0108*/ 	.byte	0x04, 0x1c
        /*010a*/ 	.short	(.L_55 - .L_54)


	//   ....[0]....
.L_54:
        /*010c*/ 	.word	0x00000070


	//   ....[1]....
        /*0110*/ 	.word	0x00000220


	//   ....[2]....
        /*0114*/ 	.word	0x00002d90


	//   ....[3]....
        /*0118*/ 	.word	0x00003900


	//----- nvinfo : EIATTR_CRS_STACK_SIZE
	.align		4
.L_55:
        /*011c*/ 	.byte	0x04, 0x1e
        /*011e*/ 	.short	(.L_57 - .L_56)
.L_56:
        /*0120*/ 	.word	0x00000000


	//----- nvinfo : EIATTR_CBANK_PARAM_SIZE
	.align		4
.L_57:
        /*0124*/ 	.byte	0x03, 0x19
        /*0126*/ 	.short	0x006c


	//----- nvinfo : EIATTR_PARAM_CBANK
	.align		4
        /*0128*/ 	.byte	0x04, 0x0a
        /*012a*/ 	.short	(.L_59 - .L_58)
	.align		4
.L_58:
        /*012c*/ 	.word	index@(.nv.constant0._Z30roi_align_backward_cuda_kernelIfEviPKT_S2_S2_S2_PS0_PKiS5_S2_S5_S5_S5_iii)
        /*0130*/ 	.short	0x0380
        /*0132*/ 	.short	0x006c


	//----- nvinfo : EIATTR_SW_WAR
	.align		4
.L_59:
        /*0134*/ 	.byte	0x04, 0x36
        /*0136*/ 	.short	(.L_61 - .L_60)
.L_60:
        /*0138*/ 	.word	0x00000008
.L_61:


//--------------------- .nv.info._Z22fill_zeros_cuda_kernelIfEviPT_ --------------------------
	.section	.nv.info._Z22fill_zeros_cuda_kernelIfEviPT_,"",@"SHT_CUDA_INFO"
	.sectionflags	@""
	.align	4


	//----- nvinfo : EIATTR_CUDA_API_VERSION
	.align		4
        /*0000*/ 	.byte	0x04, 0x37
        /*0002*/ 	.short	(.L_63 - .L_62)
.L_62:
        /*0004*/ 	.word	0x00000082


	//----- nvinfo : EIATTR_KPARAM_INFO
	.align		4
.L_63:
        /*0008*/ 	.byte	0x04, 0x17
        /*000a*/ 	.short	(.L_65 - .L_64)
.L_64:
        /*000c*/ 	.word	0x00000000
        /*0010*/ 	.short	0x0001
        /*0012*/ 	.short	0x0008
        /*0014*/ 	.byte	0x00, 0xf5, 0x21, 0x00


	//----- nvinfo : EIATTR_KPARAM_INFO
	.align		4
.L_65:
        /*0018*/ 	.byte	0x04, 0x17
        /*001a*/ 	.short	(.L_67 - .L_66)
.L_66:
        /*001c*/ 	.word	0x00000000
        /*0020*/ 	.short	0x0000
        /*0022*/ 	.short	0x0000
        /*0024*/ 	.byte	0x00, 0xf0, 0x11, 0x00


	//----- nvinfo : EIATTR_SPARSE_MMA_MASK
	.align		4
.L_67:
        /*0028*/ 	.byte	0x03, 0x50
        /*002a*/ 	.short	0x0000


	//----- nvinfo : EIATTR_MAXREG_COUNT
	.align		4
        /*002c*/ 	.byte	0x03, 0x1b
        /*002e*/ 	.short	0x00ff


	//----- nvinfo : EIATTR_MERCURY_ISA_VERSION
	.align		4
        /*0030*/ 	.byte	0x03, 0x5f
        /*0032*/ 	.short	0x0101


	//----- nvinfo : EIATTR_VRC_CTA_INIT_COUNT
	.align		4
        /*0034*/ 	.byte	0x02, 0x4a
	.zero		1
	.zero		1


	//----- nvinfo : EIATTR_EXIT_INSTR_OFFSETS
	.align		4
        /*0038*/ 	.byte	0x04, 0x1c
        /*003a*/ 	.short	(.L_69 - .L_68)


	//   ....[0]....
.L_68:
        /*003c*/ 	.word	0x00000070


	//   ....[1]....
        /*0040*/ 	.word	0x00000110


	//----- nvinfo : EIATTR_CRS_STACK_SIZE
	.align		4
.L_69:
        /*0044*/ 	.byte	0x04, 0x1e
        /*0046*/ 	.short	(.L_71 - .L_70)
.L_70:
        /*0048*/ 	.word	0x00000000


	//----- nvinfo : EIATTR_CBANK_PARAM_SIZE
	.align		4
.L_71:
        /*004c*/ 	.byte	0x03, 0x19
        /*004e*/ 	.short	0x0010


	//----- nvinfo : EIATTR_PARAM_CBANK
	.align		4
        /*0050*/ 	.byte	0x04, 0x0a
        /*0052*/ 	.short	(.L_73 - .L_72)
	.align		4
.L_72:
        /*0054*/ 	.word	index@(.nv.constant0._Z22fill_zeros_cuda_kernelIfEviPT_)
        /*0058*/ 	.short	0x0380
        /*005a*/ 	.short	0x0010


	//----- nvinfo : EIATTR_SW_WAR
	.align		4
.L_73:
        /*005c*/ 	.byte	0x04, 0x36
        /*005e*/ 	.short	(.L_75 - .L_74)
.L_74:
        /*0060*/ 	.word	0x00000008
.L_75:


//--------------------- .nv.info._Z29roi_align_forward_cuda_kernelIfEviPKT_S2_PS0_S3_S3_PKiS5_S2_S5_S5_S5_iii --------------------------
	.section	.nv.info._Z29roi_align_forward_cuda_kernelIfEviPKT_S2_PS0_S3_S3_PKiS5_S2_S5_S5_S5_iii,"",@"SHT_CUDA_INFO"
	.sectionflags	@""
	.align	4


	//----- nvinfo : EIATTR_CUDA_API_VERSION
	.align		4
        /*0000*/ 	.byte	0x04, 0x37
        /*0002*/ 	.short	(.L_77 - .L_76)
.L_76:
        /*0004*/ 	.word	0x00000082


	//----- nvinfo : EIATTR_KPARAM_INFO
	.align		4
.L_77:
        /*0008*/ 	.byte	0x04, 0x17
        /*000a*/ 	.short	(.L_79 - .L_78)
.L_78:
        /*000c*/ 	.word	0x00000000
        /*0010*/ 	.short	0x000e
        /*0012*/ 	.short	0x0068
        /*0014*/ 	.byte	0x00, 0xf0, 0x11, 0x00


	//----- nvinfo : EIATTR_KPARAM_INFO
	.align		4
.L_79:
        /*0018*/ 	.byte	0x04, 0x17
        /*001a*/ 	.short	(.L_81 - .L_80)
.L_80:
        /*001c*/ 	.word	0x00000000
        /*0020*/ 	.short	0x000d
        /*0022*/ 	.short	0x0064
        /*0024*/ 	.byte	0x00, 0xf0, 0x11, 0x00


	//----- nvinfo : EIATTR_KPARAM_INFO
	.align		4
.L_81:
        /*0028*/ 	.byte	0x04, 0x17
        /*002a*/ 	.short	(.L_83 - .L_82)
.L_82:
        /*002c*/ 	.word	0x00000000
        /*0030*/ 	.short	0x000c
        /*0032*/ 	.short	0x0060
        /*0034*/ 	.byte	0x00, 0xf0, 0x11, 0x00


	//----- nvinfo : EIATTR_KPARAM_INFO
	.align		4
.L_83:
        /*0038*/ 	.byte	0x04, 0x17
        /*003a*/ 	.short	(.L_85 - .L_84)
.L_84:
        /*003c*/ 	.word	0x00000000
        /*0040*/ 	.short	0x000b
        /*0042*/ 	.short	0x0058
        /*0044*/ 	.byte	0x00, 0xf5, 0x21, 0x00


	//----- nvinfo : EIATTR_KPARAM_INFO
	.align		4
.L_85:
        /*0048*/ 	.byte	0x04, 0x17
        /*004a*/ 	.short	(.L_87 - .L_86)
.L_86:
        /*004c*/ 	.word	0x00000000
        /*0050*/ 	.short	0x000a
        /*0052*/ 	.short	0x0050
        /*0054*/ 	.byte	0x00, 0xf5, 0x21, 0x00


	//----- nvinfo : EIATTR_KPARAM_INFO
	.align		4
.L_87:
        /*0058*/ 	.byte	0x04, 0x17
        /*005a*/ 	.short	(.L_89 - .L_88)
.L_88:
        /*005c*/ 	.word	0x00000000
        /*0060*/ 	.short	0x0009
        /*0062*/ 	.short	0x0048
        /*0064*/ 	.byte	0x00, 0xf5, 0x21, 0x00


	//----- nvinfo : EIATTR_KPARAM_INFO
	.align		4
.L_89:
        /*0068*/ 	.byte	0x04, 0x17
        /*006a*/ 	.short	(.L_91 - .L_90)
.L_90:
        /*006c*/ 	.word	0x00000000
        /*0070*/ 	.short	0x0008
        /*0072*/ 	.short	0x0040
        /*0074*/ 	.byte	0x00, 0xf5, 0x21, 0x00


	//----- nvinfo : EIATTR_KPARAM_INFO
	.align		4
.L_91:
        /*0078*/ 	.byte	0x04, 0x17
        /*007a*/ 	.short	(.L_93 - .L_92)
.L_92:
        /*007c*/ 	.word	0x00000000
        /*0080*/ 	.short	0x0007
        /*0082*/ 	.short	0x0038
        /*0084*/ 	.byte	0x00, 0xf5, 0x21, 0x00


	//----- nvinfo : EIATTR_KPARAM_INFO
	.align		4
.L_93:
        /*0088*/ 	.byte	0x04, 0x17
        /*008a*/ 	.short	(.L_95 - .L_94)
.L_94:
        /*008c*/ 	.word	0x00000000
        /*0090*/ 	.short	0x0006
        /*0092*/ 	.short	0x0030
        /*0094*/ 	.byte	0x00, 0xf5, 0x21, 0x00


	//----- nvinfo : EIATTR_KPARAM_INFO
	.align		4
.L_95:
        /*0098*/ 	.byte	0x04, 0x17
        /*009a*/ 	.short	(.L_97 - .L_96)
.L_96:
        /*009c*/ 	.word	0x00000000
        /*00a0*/ 	.short	0x0005
        /*00a2*/ 	.short	0x0028
        /*00a4*/ 	.byte	0x00, 0xf5, 0x21, 0x00


	//----- nvinfo : EIATTR_KPARAM_INFO
	.align		4
.L_97:
        /*00a8*/ 	.byte	0x04, 0x17
        /*00aa*/ 	.short	(.L_99 - .L_98)
.L_98:
        /*00ac*/ 	.word	0x00000000
        /*00b0*/ 	.short	0x0004
        /*00b2*/ 	.short	0x0020
        /*00b4*/ 	.byte	0x00, 0xf5, 0x21, 0x00


	//----- nvinfo : EIATTR_KPARAM_INFO
	.align		4
.L_99:
        /*00b8*/ 	.byte	0x04, 0x17
        /*00ba*/ 	.short	(.L_101 - .L_100)
.L_100:
        /*00bc*/ 	.word	0x00000000
        /*00c0*/ 	.short	0x0003
        /*00c2*/ 	.short	0x0018
        /*00c4*/ 	.byte	0x00, 0xf5, 0x21, 0x00


	//----- nvinfo : EIATTR_KPARAM_INFO
	.align		4
.L_101:
        /*00c8*/ 	.byte	0x04, 0x17
        /*00ca*/ 	.short	(.L_103 - .L_102)
.L_102:
        /*00cc*/ 	.word	0x00000000
        /*00d0*/ 	.short	0x0002
        /*00d2*/ 	.short	0x0010
        /*00d4*/ 	.byte	0x00, 0xf5, 0x21, 0x00


	//----- nvinfo : EIATTR_KPARAM_INFO
	.align		4
.L_103:
        /*00d8*/ 	.byte	0x04, 0x17
        /*00da*/ 	.short	(.L_105 - .L_104)
.L_104:
        /*00dc*/ 	.word	0x00000000
        /*00e0*/ 	.short	0x0001
        /*00e2*/ 	.short	0x0008
        /*00e4*/ 	.byte	0x00, 0xf5, 0x21, 0x00


	//----- nvinfo : EIATTR_KPARAM_INFO
	.align		4
.L_105:
        /*00e8*/ 	.byte	0x04, 0x17
        /*00ea*/ 	.short	(.L_107 - .L_106)
.L_106:
        /*00ec*/ 	.word	0x00000000
        /*00f0*/ 	.short	0x0000
        /*00f2*/ 	.short	0x0000
        /*00f4*/ 	.byte	0x00, 0xf0, 0x11, 0x00


	//----- nvinfo : EIATTR_SPARSE_MMA_MASK
	.align		4
.L_107:
        /*00f8*/ 	.byte	0x03, 0x50
        /*00fa*/ 	.short	0x0000


	//----- nvinfo : EIATTR_MAXREG_COUNT
	.align		4
        /*00fc*/ 	.byte	0x03, 0x1b
        /*00fe*/ 	.short	0x00ff


	//----- nvinfo : EIATTR_MERCURY_ISA_VERSION
	.align		4
        /*0100*/ 	.byte	0x03, 0x5f
        /*0102*/ 	.short	0x0101


	//----- nvinfo : EIATTR_VRC_CTA_INIT_COUNT
	.align		4
        /*0104*/ 	.byte	0x02, 0x4a
	.zero		1
	.zero		1


	//----- nvinfo : EIATTR_EXIT_INSTR_OFFSETS
	.align		4
        /*0108*/ 	.byte	0x04, 0x1c
        /*010a*/ 	.short	(.L_109 - .L_108)


	//   ....[0]....
.L_108:
        /*010c*/ 	.word	0x00000080


	//   ....[1]....
        /*0110*/ 	.word	0x000002a0


	//   ....[2]....
        /*0114*/ 	.word	0x00001ea0


	//   ....[3]....
        /*0118*/ 	.word	0x00003ac0


	//----- nvinfo : EIATTR_CRS_STACK_SIZE
	.align		4
.L_109:
        /*011c*/ 	.byte	0x04, 0x1e
        /*011e*/ 	.short	(.L_111 - .L_110)
.L_110:
        /*0120*/ 	.word	0x00000000


	//----- nvinfo : EIATTR_CBANK_PARAM_SIZE
	.align		4
.L_111:
        /*0124*/ 	.byte	0x03, 0x19
        /*0126*/ 	.short	0x006c


	//----- nvinfo : EIATTR_PARAM_CBANK
	.align		4
        /*0128*/ 	.byte	0x04, 0x0a
        /*012a*/ 	.short	(.L_113 - .L_112)
	.align		4
.L_112:
        /*012c*/ 	.word	index@(.nv.constant0._Z29roi_align_forward_cuda_kernelIfEviPKT_S2_PS0_S3_S3_PKiS5_S2_S5_S5_S5_iii)
        /*0130*/ 	.short	0x0380
        /*0132*/ 	.short	0x006c


	//----- nvinfo : EIATTR_SW_WAR
	.align		4
.L_113:
        /*0134*/ 	.byte	0x04, 0x36
        /*0136*/ 	.short	(.L_115 - .L_114)
.L_114:
        /*0138*/ 	.word	0x00000008
.L_115:


//--------------------- .nv.callgraph             --------------------------
	.section	.nv.callgraph,"",@"SHT_CUDA_CALLGRAPH"
	.align	4
	.sectionentsize	8
	.align		4
        /*0000*/ 	.word	0x00000000
	.align		4
        /*0004*/ 	.word	0xffffffff
	.align		4
        /*0008*/ 	.word	0x00000000
	.align		4
        /*000c*/ 	.word	0xfffffffe
	.align		4
        /*0010*/ 	.word	0x00000000
	.align		4
        /*0014*/ 	.word	0xfffffffd
	.align		4
        /*0018*/ 	.word	0x00000000
	.align		4
        /*001c*/ 	.word	0xfffffffc


//--------------------- .text._Z30roi_align_backward_cuda_kernelIfEviPKT_S2_S2_S2_PS0_PKiS5_S2_S5_S5_S5_iii --------------------------
	.section	.text._Z30roi_align_backward_cuda_kernelIfEviPKT_S2_S2_S2_PS0_PKiS5_S2_S5_S5_S5_iii,"ax",@progbits
	.align	128
        .global         _Z30roi_align_backward_cuda_kernelIfEviPKT_S2_S2_S2_PS0_PKiS5_S2_S5_S5_S5_iii
        .type           _Z30roi_align_backward_cuda_kernelIfEviPKT_S2_S2_S2_PS0_PKiS5_S2_S5_S5_S5_iii,@function
        .size           _Z30roi_align_backward_cuda_kernelIfEviPKT_S2_S2_S2_PS0_PKiS5_S2_S5_S5_S5_iii,(.L_x_147 - _Z30roi_align_backward_cuda_kernelIfEviPKT_S2_S2_S2_PS0_PKiS5_S2_S5_S5_S5_iii)
        .other          _Z30roi_align_backward_cuda_kernelIfEviPKT_S2_S2_S2_PS0_PKiS5_S2_S5_S5_S5_iii,@"STO_CUDA_ENTRY STV_DEFAULT"
_Z30roi_align_backward_cuda_kernelIfEviPKT_S2_S2_S2_PS0_PKiS5_S2_S5_S5_S5_iii:
.text._Z30roi_align_backward_cuda_kernelIfEviPKT_S2_S2_S2_PS0_PKiS5_S2_S5_S5_S5_iii:
[----:B------:R-:W-:Y:S01]  /*0000*/  LDC R1, c[0x0][0x37c] ;  /* 0x0000df00ff017b82 */ /* 0x000fe20000000800 */
[----:B------:R-:W0:Y:S07]  /*0010*/  S2R R3, SR_TID.X ;  /* 0x0000000000037919 */ /* 0x000e2e0000002100 */
[----:B------:R-:W0:Y:S01]  /*0020*/  S2UR UR4, SR_CTAID.X ;  /* 0x00000000000479c3 */ /* 0x000e220000002500 */
[----:B------:R-:W1:Y:S07]  /*0030*/  LDCU UR5, c[0x0][0x380] ;  /* 0x00007000ff0577ac */ /* 0x000e6e0008000800 */
[----:B------:R-:W0:Y:S02]  /*0040*/  LDC R10, c[0x0][0x360] ;  /* 0x0000d800ff0a7b82 */ /* 0x000e240000000800 */
[----:B0-----:R-:W-:-:S05]  /*0050*/  IMAD R0, R10, UR4, R3 ;  /* 0x000000040a007c24 */ /* 0x001fca000f8e0203 */
[----:B-1----:R-:W-:-:S13]  /*0060*/  ISETP.GE.AND P0, PT, R0, UR5, PT ;  /* 0x0000000500007c0c */ /* 0x002fda000bf06270 */
[----:B------:R-:W-:Y:S05]  /*0070*/  @P0 EXIT ;  /* 0x000000000000094d */ /* 0x000fea0003800000 */
[----:B------:R-:W0:Y:S01]  /*0080*/  LDC.64 R6, c[0x0][0x3d0] ;  /* 0x0000f400ff067b82 */ /* 0x000e220000000a00 */
[----:B------:R-:W0:Y:S01]  /*0090*/  LDCU.64 UR8, c[0x0][0x358] ;  /* 0x00006b00ff0877ac */ /* 0x000e220008000a00 */
[----:B------:R-:W1:Y:S06]  /*00a0*/  LDCU UR11, c[0x0][0x3e4] ;  /* 0x00007c80ff0b77ac */ /* 0x000e6c0008000800 */
[----:B------:R-:W2:Y:S01]  /*00b0*/  LDC.64 R2, c[0x0][0x3b0] ;  /* 0x0000ec00ff027b82 */ /* 0x000ea20000000a00 */
[----:B------:R-:W3:Y:S07]  /*00c0*/  LDCU UR10, c[0x0][0x3e8] ;  /* 0x00007d00ff0a77ac */ /* 0x000eee0008000800 */
[----:B------:R-:W4:Y:S01]  /*00d0*/  LDC.64 R8, c[0x0][0x3b8] ;  /* 0x0000ee00ff087b82 */ /* 0x000f220000000a00 */
[----:B------:R-:W3:Y:S01]  /*00e0*/  LDCU UR7, c[0x0][0x370] ;  /* 0x00006e00ff0777ac */ /* 0x000ee20008000800 */
[----:B------:R-:W0:Y:S02]  /*00f0*/  LDCU UR16, c[0x0][0x3e8] ;  /* 0x00007d00ff1077ac */ /* 0x000e240008000800 */
[----:B0-----:R0:W4:Y:S01]  /*0100*/  LDG.E R11, desc[UR8][R6.64] ;  /* 0x00000008060b7981 */ /* 0x001122000c1e1900 */
[----:B------:R-:W4:Y:S01]  /*0110*/  LDCU UR17, c[0x0][0x380] ;  /* 0x00007000ff1177ac */ /* 0x000f220008000800 */
[----:B------:R-:W4:Y:S02]  /*0120*/  LDCU.64 UR14, c[0x0][0x3a8] ;  /* 0x00007500ff0e77ac */ /* 0x000f240008000a00 */
[----:B--2---:R-:W5:Y:S01]  /*0130*/  LDG.E R4, desc[UR8][R2.64] ;  /* 0x0000000802047981 */ /* 0x004f62000c1e1900 */
[----:B-1----:R-:W-:-:S02]  /*0140*/  UIADD3 UR5, UPT, UPT, UR11, -0x1, URZ ;  /* 0xffffffff0b057890 */ /* 0x002fc4000fffe0ff */
[----:B---3--:R-:W-:Y:S01]  /*0150*/  UIADD3 UR6, UPT, UPT, UR10, -0x1, URZ ;  /* 0xffffffff0a067890 */ /* 0x008fe2000fffe0ff */
[----:B0-----:R-:W-:Y:S01]  /*0160*/  IMAD R7, R10, UR7, RZ ;  /* 0x000000070a077c24 */ /* 0x001fe2000f8e02ff */
[----:B------:R-:W0:Y:S01]  /*0170*/  LDCU.64 UR12, c[0x0][0x3a0] ;  /* 0x00007400ff0c77ac */ /* 0x000e220008000a00 */
[----:B----4-:R1:W5:Y:S01]  /*0180*/  LDG.E R5, desc[UR8][R8.64] ;  /* 0x0000000808057981 */ /* 0x010362000c1e1900 */
[----:B------:R-:W-:Y:S01]  /*0190*/  UIMAD UR4, UR10, UR11, URZ ;  /* 0x0000000b0a0472a4 */ /* 0x000fe2000f8e02ff */
[----:B------:R-:W-:Y:S01]  /*01a0*/  IMAD.MOV.U32 R6, RZ, RZ, R0 ;  /* 0x000000ffff067224 */ /* 0x000fe200078e0000 */
[----:B------:R-:W-:Y:S02]  /*01b0*/  I2FP.F32.S32 R0, UR5 ;  /* 0x0000000500007c45 */ /* 0x000fe40008201400 */
[----:B------:R-:W-:Y:S02]  /*01c0*/  I2FP.F32.S32 R10, UR6 ;  /* 0x00000006000a7c45 */ /* 0x000fe40008201400 */
[----:B-1----:R-:W-:-:S02]  /*01d0*/  I2FP.F32.S32 R8, UR11 ;  /* 0x0000000b00087c45 */ /* 0x002fc40008201400 */
[----:B------:R-:W-:Y:S02]  /*01e0*/  I2FP.F32.S32 R9, UR10 ;  /* 0x0000000a00097c45 */ /* 0x000fe40008201400 */
[----:B------:R-:W-:-:S13]  /*01f0*/  ISETP.NE.AND P0, PT, R11, RZ, PT ;  /* 0x000000ff0b00720c */ /* 0x000fda0003f05270 */
[----:B0-----:R-:W-:Y:S05]  /*0200*/  @!P0 BRA `(.L_x_0) ;  /* 0x0000002800e48947 */ /* 0x001fea0003800000 */
[----:B------:R-:W-:-:S13]  /*0210*/  ISETP.NE.AND P0, PT, R11, 0x1, PT ;  /* 0x000000010b00780c */ /* 0x000fda0003f05270 */
[----:B------:R-:W-:Y:S05]  /*0220*/  @P0 EXIT ;  /* 0x000000000000094d */ /* 0x000fea0003800000 */
[----:B------:R-:W0:Y:S08]  /*0230*/  LDC.64 R2, c[0x0][0x3c0] ;  /* 0x0000f000ff027b82 */ /* 0x000e300000000a00 */
[----:B------:R-:W1:Y:S08]  /*0240*/  LDC.64 R14, c[0x0][0x3c8] ;  /* 0x0000f200ff0e7b82 */ /* 0x000e700000000a00 */
[----:B------:R-:W2:Y:S01]  /*0250*/  LDC.64 R16, c[0x0][0x3d8] ;  /* 0x0000f600ff107b82 */ /* 0x000ea20000000a00 */
[----:B0-----:R0:W5:Y:S04]  /*0260*/  LDG.E R11, desc[UR8][R2.64] ;  /* 0x00000008020b7981 */ /* 0x001168000c1e1900 */
[----:B-1----:R0:W5:Y:S04]  /*0270*/  LDG.E R12, desc[UR8][R14.64] ;  /* 0x000000080e0c7981 */ /* 0x002168000c1e1900 */
[----:B--2---:R0:W5:Y:S02]  /*0280*/  LDG.E R13, desc[UR8][R16.64] ;  /* 0x00000008100d7981 */ /* 0x004164000c1e1900 */
.L_x_56:
[----:B0-----:R-:W0:Y:S02]  /*0290*/  LDC.64 R14, c[0x0][0x388] ;  /* 0x0000e200ff0e7b82 */ /* 0x001e240000000a00 */
[----:B0-----:R-:W-:-:S06]  /*02a0*/  IMAD.WIDE R14, R6, 0x4, R14 ;  /* 0x00000004060e7825 */ /* 0x001fcc00078e020e */
[----:B------:R0:W2:Y:S01]  /*02b0*/  LDG.E R14, desc[UR8][R14.64] ;  /* 0x000000080e0e7981 */ /* 0x0000a2000c1e1900 */
[-C--:B-----5:R-:W-:Y:S01]  /*02c0*/  IABS R17, R5.reuse ;  /* 0x0000000500117213 */ /* 0x0a0fe20000000000 */
[----:B------:R-:W-:Y:S01]  /*02d0*/  UMOV UR10, 0xd9d7bdbb ;  /* 0xd9d7bdbb000a7882 */ /* 0x000fe20000000000 */
[----:B------:R-:W-:Y:S01]  /*02e0*/  UMOV UR11, 0x3ddb7cdf ;  /* 0x3ddb7cdf000b7882 */ /* 0x000fe20000000000 */
[----:B------:R-:W-:Y:S01]  /*02f0*/  BSSY B0, `(.L_x_1) ;  /* 0x00002a5000007945 */ /* 0x000fe20003800000 */
[----:B------:R-:W1:Y:S01]  /*0300*/  I2F.RP R0, R17 ;  /* 0x0000001100007306 */ /* 0x000e620000209400 */
[----:B0-----:R-:W-:-:S07]  /*0310*/  IABS R15, R5 ;  /* 0x00000005000f7213 */ /* 0x001fce0000000000 */
[----:B-1----:R-:W0:Y:S02]  /*0320*/  MUFU.RCP R0, R0 ;  /* 0x0000000000007308 */ /* 0x002e240000001000 */
[----:B0-----:R-:W-:Y:S02]  /*0330*/  VIADD R2, R0, 0xffffffe ;  /* 0x0ffffffe00027836 */ /* 0x001fe40000000000 */
[----:B------:R-:W-:-:S04]  /*0340*/  IMAD.MOV R0, RZ, RZ, -R15 ;  /* 0x000000ffff007224 */ /* 0x000fc800078e0a0f */
[----:B------:R0:W1:Y:S02]  /*0350*/  F2I.FTZ.U32.TRUNC.NTZ R3, R2 ;  /* 0x0000000200037305 */ /* 0x000064000021f000 */
[----:B0-----:R-:W-:Y:S02]  /*0360*/  HFMA2 R2, -RZ, RZ, 0, 0 ;  /* 0x00000000ff027431 */ /* 0x001fe400000001ff */
[----:B-1----:R-:W-:-:S04]  /*0370*/  IMAD.MOV R16, RZ, RZ, -R3 ;  /* 0x000000ffff107224 */ /* 0x002fc800078e0a03 */
[----:B------:R-:W-:Y:S01]  /*0380*/  IMAD R19, R16, R17, RZ ;  /* 0x0000001110137224 */ /* 0x000fe200078e02ff */
[----:B------:R-:W-:-:S03]  /*0390*/  IABS R16, R6 ;  /* 0x0000000600107213 */ /* 0x000fc60000000000 */
[----:B------:R-:W-:-:S06]  /*03a0*/  IMAD.HI.U32 R3, R3, R19, R2 ;  /* 0x0000001303037227 */ /* 0x000fcc00078e0002 */
[----:B------:R-:W-:-:S04]  /*03b0*/  IMAD.HI.U32 R19, R3, R16, RZ ;  /* 0x0000001003137227 */ /* 0x000fc800078e00ff */
[----:B------:R-:W-:-:S05]  /*03c0*/  IMAD R0, R19, R0, R16 ;  /* 0x0000000013007224 */ /* 0x000fca00078e0210 */
[----:B------:R-:W-:-:S13]  /*03d0*/  ISETP.GT.U32.AND P1, PT, R17, R0, PT ;  /* 0x000000001100720c */ /* 0x000fda0003f24070 */
[----:B------:R-:W-:Y:S02]  /*03e0*/  @!P1 IMAD.IADD R0, R0, 0x1, -R17 ;  /* 0x0000000100009824 */ /* 0x000fe400078e0a11 */
[----:B------:R-:W-:Y:S01]  /*03f0*/  @!P1 VIADD R19, R19, 0x1 ;  /* 0x0000000113139836 */ /* 0x000fe20000000000 */
[----:B------:R-:W-:Y:S02]  /*0400*/  ISETP.NE.AND P1, PT, R5, RZ, PT ;  /* 0x000000ff0500720c */ /* 0x000fe40003f25270 */
[----:B------:R-:W-:Y:S02]  /*0410*/  ISETP.GE.U32.AND P0, PT, R0, R17, PT ;  /* 0x000000110000720c */ /* 0x000fe40003f06070 */
[----:B------:R-:W-:-:S04]  /*0420*/  LOP3.LUT R0, R6, R5, RZ, 0x3c, !PT ;  /* 0x0000000506007212 */ /* 0x000fc800078e3cff */
[----:B------:R-:W-:-:S07]  /*0430*/  ISETP.GE.AND P2, PT, R0, RZ, PT ;  /* 0x000000ff0000720c */ /* 0x000fce0003f46270 */
[----:B------:R-:W-:-:S06]  /*0440*/  @P0 IADD3 R19, PT, PT, R19, 0x1, RZ ;  /* 0x0000000113130810 */ /* 0x000fcc0007ffe0ff */
[----:B------:R-:W-:Y:S01]  /*0450*/  @!P2 IMAD.MOV R19, RZ, RZ, -R19 ;  /* 0x000000ffff13a224 */ /* 0x000fe200078e0a13 */
[----:B------:R-:W-:Y:S01]  /*0460*/  @!P1 LOP3.LUT R19, RZ, R5, RZ, 0x33, !PT ;  /* 0x00000005ff139212 */ /* 0x000fe200078e33ff */
[----:B--2---:R-:W0:Y:S02]  /*0470*/  F2F.F64.F32 R2, |R14| ;  /* 0x4000000e00027310 */ /* 0x004e240000201800 */
[----:B0-----:R-:W-:-:S14]  /*0480*/  DSETP.GEU.AND P0, PT, R2, UR10, PT ;  /* 0x0000000a02007e2a */ /* 0x001fdc000bf0e000 */
[----:B------:R-:W-:Y:S05]  /*0490*/  @!P0 BRA `(.L_x_2) ;  /* 0x0000002800288947 */ /* 0x000fea0003800000 */
[-C--:B------:R-:W-:Y:S01]  /*04a0*/  IABS R18, R4.reuse ;  /* 0x0000000400127213 */ /* 0x080fe20000000000 */
[----:B------:R-:W0:Y:S01]  /*04b0*/  LDC R0, c[0x0][0x3e0] ;  /* 0x0000f800ff007b82 */ /* 0x000e220000000800 */
[----:B------:R-:W-:Y:S02]  /*04c0*/  IABS R21, R4 ;  /* 0x0000000400157213 */ /* 0x000fe40000000000 */
[----:B------:R-:W1:Y:S08]  /*04d0*/  I2F.RP R15, R18 ;  /* 0x00000012000f7306 */ /* 0x000e700000209400 */
[----:B-1----:R-:W1:Y:S01]  /*04e0*/  MUFU.RCP R15, R15 ;  /* 0x0000000f000f7308 */ /* 0x002e620000001000 */
[----:B0-----:R-:W-:-:S07]  /*04f0*/  IABS R20, R0 ;  /* 0x0000000000147213 */ /* 0x001fce0000000000 */
[----:B------:R-:W0:Y:S01]  /*0500*/  I2F.RP R16, R20 ;  /* 0x0000001400107306 */ /* 0x000e220000209400 */
[----:B-1----:R-:W-:Y:S01]  /*0510*/  VIADD R2, R15, 0xffffffe ;  /* 0x0ffffffe0f027836 */ /* 0x002fe20000000000 */
[----:B------:R-:W-:-:S06]  /*0520*/  IABS R15, R19 ;  /* 0x00000013000f7213 */ /* 0x000fcc0000000000 */
[----:B------:R1:W2:Y:S08]  /*0530*/  F2I.FTZ.U32.TRUNC.NTZ R3, R2 ;  /* 0x0000000200037305 */ /* 0x0002b0000021f000 */
[----:B0-----:R-:W0:Y:S01]  /*0540*/  MUFU.RCP R16, R16 ;  /* 0x0000001000107308 */ /* 0x001e220000001000 */
[----:B-1----:R-:W-:Y:S01]  /*0550*/  MOV R2, RZ ;  /* 0x000000ff00027202 */ /* 0x002fe20000000f00 */
[----:B--2---:R-:W-:-:S04]  /*0560*/  IMAD.MOV R17, RZ, RZ, -R3 ;  /* 0x000000ffff117224 */ /* 0x004fc800078e0a03 */
[----:B------:R-:W-:-:S04]  /*0570*/  IMAD R17, R17, R18, RZ ;  /* 0x0000001211117224 */ /* 0x000fc800078e02ff */
[----:B------:R-:W-:-:S04]  /*0580*/  IMAD.HI.U32 R3, R3, R17, R2 ;  /* 0x0000001103037227 */ /* 0x000fc800078e0002 */
[----:B------:R-:W-:Y:S02]  /*0590*/  IMAD.MOV R17, RZ, RZ, -R21 ;  /* 0x000000ffff117224 */ /* 0x000fe400078e0a15 */
[----:B------:R-:W-:-:S04]  /*05a0*/  IMAD.HI.U32 R2, R3, R15, RZ ;  /* 0x0000000f03027227 */ /* 0x000fc800078e00ff */
[----:B------:R-:W-:Y:S01]  /*05b0*/  IMAD R3, R2, R17, R15 ;  /* 0x0000001102037224 */ /* 0x000fe200078e020f */
[----:B------:R-:W-:Y:S01]  /*05c0*/  LOP3.LUT R15, R19, R4, RZ, 0x3c, !PT ;  /* 0x00000004130f7212 */ /* 0x000fe200078e3cff */
[----:B0-----:R-:W-:-:S03]  /*05d0*/  VIADD R17, R16, 0xffffffe ;  /* 0x0ffffffe10117836 */ /* 0x001fc60000000000 */
[----:B------:R-:W-:Y:S02]  /*05e0*/  ISETP.GT.U32.AND P1, PT, R18, R3, PT ;  /* 0x000000031200720c */ /* 0x000fe40003f24070 */
[----:B------:R-:W-:-:S11]  /*05f0*/  ISETP.GE.AND P2, PT, R15, RZ, PT ;  /* 0x000000ff0f00720c */ /* 0x000fd60003f46270 */
[----:B------:R-:W-:Y:S01]  /*0600*/  @!P1 IMAD.IADD R3, R3, 0x1, -R18 ;  /* 0x0000000103039824 */ /* 0x000fe200078e0a12 */
[----:B------:R-:W-:Y:S02]  /*0610*/  @!P1 IADD3 R2, PT, PT, R2, 0x1, RZ ;  /* 0x0000000102029810 */ /* 0x000fe40007ffe0ff */
[----:B------:R-:W-:Y:S02]  /*0620*/  ISETP.NE.AND P1, PT, R4, RZ, PT ;  /* 0x000000ff0400720c */ /* 0x000fe40003f25270 */
[----:B------:R-:W-:Y:S02]  /*0630*/  ISETP.GE.U32.AND P0, PT, R3, R18, PT ;  /* 0x000000120300720c */ /* 0x000fe40003f06070 */
[----:B------:R-:W0:Y:S11]  /*0640*/  F2I.FTZ.U32.TRUNC.NTZ R3, R17 ;  /* 0x0000001100037305 */ /* 0x000e36000021f000 */
[----:B------:R-:W-:-:S04]  /*0650*/  @P0 VIADD R2, R2, 0x1 ;  /* 0x0000000102020836 */ /* 0x000fc80000000000 */
[----:B------:R-:W-:Y:S01]  /*0660*/  IMAD.MOV.U32 R27, RZ, RZ, R2 ;  /* 0x000000ffff1b7224 */ /* 0x000fe200078e0002 */
[----:B0-----:R-:W-:Y:S01]  /*0670*/  IADD3 R15, PT, PT, RZ, -R3, RZ ;  /* 0x80000003ff0f7210 */ /* 0x001fe20007ffe0ff */
[----:B------:R-:W-:Y:S02]  /*0680*/  IMAD.MOV.U32 R2, RZ, RZ, RZ ;  /* 0x000000ffff027224 */ /* 0x000fe400078e00ff */
[----:B------:R-:W-:Y:S01]  /*0690*/  @!P2 IMAD.MOV R27, RZ, RZ, -R27 ;  /* 0x000000ffff1ba224 */ /* 0x000fe200078e0a1b */
[----:B------:R-:W-:Y:S01]  /*06a0*/  @!P1 LOP3.LUT R27, RZ, R4, RZ, 0x33, !PT ;  /* 0x00000004ff1b9212 */ /* 0x000fe200078e33ff */
[----:B------:R-:W-:-:S03]  /*06b0*/  IMAD R15, R15, R20, RZ ;  /* 0x000000140f0f7224 */ /* 0x000fc600078e02ff */
[----:B------:R-:W-:Y:S01]  /*06c0*/  IABS R16, R27 ;  /* 0x0000001b00107213 */ /* 0x000fe20000000000 */
[----:B------:R-:W-:-:S03]  /*06d0*/  IMAD.HI.U32 R2, R3, R15, R2 ;  /* 0x0000000f03027227 */ /* 0x000fc600078e0002 */
[----:B------:R-:W-:Y:S02]  /*06e0*/  MOV R3, R16 ;  /* 0x0000001000037202 */ /* 0x000fe40000000f00 */
[----:B------:R-:W0:Y:S03]  /*06f0*/  LDC.64 R16, c[0x0][0x390] ;  /* 0x0000e400ff107b82 */ /* 0x000e260000000a00 */
[----:B------:R-:W-:-:S04]  /*0700*/  IMAD.HI.U32 R2, R2, R3, RZ ;  /* 0x0000000302027227 */ /* 0x000fc800078e00ff */
[----:B------:R-:W-:-:S04]  /*0710*/  IMAD.MOV R15, RZ, RZ, -R2 ;  /* 0x000000ffff0f7224 */ /* 0x000fc800078e0a02 */
[----:B------:R-:W-:-:S05]  /*0720*/  IMAD R3, R20, R15, R3 ;  /* 0x0000000f14037224 */ /* 0x000fca00078e0203 */
[----:B------:R-:W-:-:S13]  /*0730*/  ISETP.GT.U32.AND P1, PT, R20, R3, PT ;  /* 0x000000031400720c */ /* 0x000fda0003f24070 */
[----:B------:R-:W-:Y:S01]  /*0740*/  @!P1 IMAD.IADD R3, R3, 0x1, -R20 ;  /* 0x0000000103039824 */ /* 0x000fe200078e0a14 */
[----:B------:R-:W-:Y:S02]  /*0750*/  @!P1 IADD3 R2, PT, PT, R2, 0x1, RZ ;  /* 0x0000000102029810 */ /* 0x000fe40007ffe0ff */
[----:B------:R-:W-:Y:S02]  /*0760*/  ISETP.NE.AND P1, PT, R0, RZ, PT ;  /* 0x000000ff0000720c */ /* 0x000fe40003f25270 */
[----:B------:R-:W-:Y:S02]  /*0770*/  ISETP.GE.U32.AND P0, PT, R3, R20, PT ;  /* 0x000000140300720c */ /* 0x000fe40003f06070 */
[----:B------:R-:W-:-:S04]  /*0780*/  LOP3.LUT R3, R27, R0, RZ, 0x3c, !PT ;  /* 0x000000001b037212 */ /* 0x000fc800078e3cff */
[----:B------:R-:W-:-:S07]  /*0790*/  ISETP.GE.AND P2, PT, R3, RZ, PT ;  /* 0x000000ff0300720c */ /* 0x000fce0003f46270 */
[----:B------:R-:W-:-:S06]  /*07a0*/  @P0 VIADD R2, R2, 0x1 ;  /* 0x0000000102020836 */ /* 0x000fcc0000000000 */
[----:B------:R-:W-:Y:S01]  /*07b0*/  @!P2 IMAD.MOV R2, RZ, RZ, -R2 ;  /* 0x000000ffff02a224 */ /* 0x000fe200078e0a02 */
[----:B------:R-:W-:-:S05]  /*07c0*/  @!P1 LOP3.LUT R2, RZ, R0, RZ, 0x33, !PT ;  /* 0x00000000ff029212 */ /* 0x000fca00078e33ff */
[----:B------:R-:W-:-:S04]  /*07d0*/  IMAD R3, R2, 0x5, RZ ;  /* 0x0000000502037824 */ /* 0x000fc800078e02ff */
[----:B0-----:R-:W-:-:S05]  /*07e0*/  IMAD.WIDE R16, R3, 0x4, R16 ;  /* 0x0000000403107825 */ /* 0x001fca00078e0210 */
[----:B------:R-:W2:Y:S04]  /*07f0*/  LDG.E R22, desc[UR8][R16.64+0x8] ;  /* 0x0000080810167981 */ /* 0x000ea8000c1e1900 */
[----:B------:R-:W3:Y:S04]  /*0800*/  LDG.E R3, desc[UR8][R16.64+0x10] ;  /* 0x0000100810037981 */ /* 0x000ee8000c1e1900 */
[----:B------:R-:W4:Y:S04]  /*0810*/  LDG.E R15, desc[UR8][R16.64] ;  /* 0x00000008100f7981 */ /* 0x000f28000c1e1900 */
[----:B------:R-:W5:Y:S04]  /*0820*/  LDG.E R18, desc[UR8][R16.64+0x4] ;  /* 0x0000040810127981 */ /* 0x000f68000c1e1900 */
[----:B------:R-:W5:Y:S01]  /*0830*/  LDG.E R21, desc[UR8][R16.64+0xc] ;  /* 0x00000c0810157981 */ /* 0x000f62000c1e1900 */
[----:B------:R-:W-:-:S02]  /*0840*/  ISETP.NE.AND P2, PT, R13, RZ, PT ;  /* 0x000000ff0d00720c */ /* 0x000fc40003f45270 */
[----:B------:R-:W-:Y:S02]  /*0850*/  I2FP.F32.S32 R24, R4 ;  /* 0x0000000400187245 */ /* 0x000fe40000201400 */
[----:B------:R-:W-:Y:S02]  /*0860*/  FSEL R20, RZ, 0.5, !P2 ;  /* 0x3f000000ff147808 */ /* 0x000fe40005000000 */
[----:B------:R-:W0:Y:S01]  /*0870*/  MUFU.RCP R23, R24 ;  /* 0x0000001800177308 */ /* 0x000e220000001000 */
[----:B------:R-:W-:-:S05]  /*0880*/  IADD3 R25, PT, PT, -R2, RZ, RZ ;  /* 0x000000ff02197210 */ /* 0x000fca0007ffe1ff */
[----:B------:R-:W-:Y:S02]  /*0890*/  IMAD R2, R0, R25, R27 ;  /* 0x0000001900027224 */ /* 0x000fe400078e021b */
[----:B0-----:R-:W-:-:S04]  /*08a0*/  FFMA R26, -R24, R23, 1 ;  /* 0x3f800000181a7423 */ /* 0x001fc80000000117 */
[----:B------:R-:W-:Y:S01]  /*08b0*/  FFMA R26, R23, R26, R23 ;  /* 0x0000001a171a7223 */ /* 0x000fe20000000017 */
[----:B------:R-:W-:Y:S01]  /*08c0*/  BSSY.RECONVERGENT B3, `(.L_x_3) ;  /* 0x0000017000037945 */ /* 0x000fe20003800200 */
[----:B------:R-:W-:Y:S01]  /*08d0*/  ISETP.GT.AND P0, PT, R12, RZ, PT ;  /* 0x000000ff0c00720c */ /* 0x000fe20003f04270 */
[C-C-:B--2---:R-:W-:Y:S01]  /*08e0*/  FFMA R22, R11.reuse, R22, -R20.reuse ;  /* 0x000000160b167223 */ /* 0x144fe20000000814 */
[----:B---3--:R-:W-:-:S04]  /*08f0*/  FFMA R3, R11, R3, -R20 ;  /* 0x000000030b037223 */ /* 0x008fc80000000814 */
[----:B------:R-:W-:Y:S01]  /*0900*/  FADD R3, -R22, R3 ;  /* 0x0000000316037221 */ /* 0x000fe20000000100 */
[----:B----4-:R-:W0:Y:S04]  /*0910*/  F2I.TRUNC.NTZ R15, R15 ;  /* 0x0000000f000f7305 */ /* 0x010e28000020f100 */
[----:B------:R-:W-:-:S04]  /*0920*/  @!P2 FMNMX R3, R3, 1, !PT ;  /* 0x3f8000000303a809 */ /* 0x000fc80007800000 */
[----:B------:R-:W1:Y:S01]  /*0930*/  FCHK P1, R3, R24 ;  /* 0x0000001803007302 */ /* 0x000e620000020000 */
[C-C-:B-----5:R-:W-:Y:S01]  /*0940*/  FFMA R23, R11.reuse, R18, -R20.reuse ;  /* 0x000000120b177223 */ /* 0x160fe20000000814 */
[----:B------:R-:W-:Y:S01]  /*0950*/  FFMA R20, R11, R21, -R20 ;  /* 0x000000150b147223 */ /* 0x000fe20000000814 */
[----:B0-----:R-:W-:Y:S02]  /*0960*/  IMAD R2, R15, R0, R2 ;  /* 0x000000000f027224 */ /* 0x001fe400078e0202 */
[----:B------:R-:W-:Y:S01]  /*0970*/  FFMA R15, R3, R26, RZ ;  /* 0x0000001a030f7223 */ /* 0x000fe200000000ff */
[----:B------:R-:W-:Y:S01]  /*0980*/  FADD R17, -R23, R20 ;  /* 0x0000001417117221 */ /* 0x000fe20000000100 */
[----:B------:R-:W-:Y:S02]  /*0990*/  IMAD R21, R2, UR4, RZ ;  /* 0x0000000402157c24 */ /* 0x000fe4000f8e02ff */
[----:B------:R-:W-:Y:S02]  /*09a0*/  FFMA R0, -R24, R15, R3 ;  /* 0x0000000f18007223 */ /* 0x000fe40000000103 */
[----:B------:R-:W-:-:S02]  /*09b0*/  @!P2 FMNMX R17, R17, 1, !PT ;  /* 0x3f8000001111a809 */ /* 0x000fc40007800000 */
[----:B------:R-:W-:Y:S01]  /*09c0*/  FFMA R15, R26, R0, R15 ;  /* 0x000000001a0f7223 */ /* 0x000fe2000000000f */
[----:B------:R-:W-:Y:S01]  /*09d0*/  SHF.R.S32.HI R20, RZ, 0x1f, R21 ;  /* 0x0000001fff147819 */ /* 0x000fe20000011415 */
[----:B-1----:R-:W-:Y:S06]  /*09e0*/  @!P1 BRA `(.L_x_4) ;  /* 0x0000000000109947 */ /* 0x002fec0003800000 */
[----:B------:R-:W-:Y:S01]  /*09f0*/  IMAD.MOV.U32 R0, RZ, RZ, R24 ;  /* 0x000000ffff007224 */ /* 0x000fe200078e0018 */
[----:B------:R-:W-:-:S07]  /*0a00*/  MOV R2, 0xa20 ;  /* 0x00000a2000027802 */ /* 0x000fce0000000f00 */
[----:B------:R-:W-:Y:S05]  /*0a10*/  CALL.REL.NOINC `($__internal_0_$__cuda_sm3x_div_rn_noftz_f32_slowpath) ;  /* 0x0000002c00bc7944 */ /* 0x000fea0003c00000 */
[----:B------:R-:W-:-:S07]  /*0a20*/  IMAD.MOV.U32 R15, RZ, RZ, R0 ;  /* 0x000000ffff0f7224 */ /* 0x000fce00078e0000 */
.L_x_4:
[----:B------:R-:W-:Y:S05]  /*0a30*/  BSYNC.RECONVERGENT B3 ;  /* 0x0000000000037941 */ /* 0x000fea0003800200 */
.L_x_3:
[----:B------:R-:W-:Y:S01]  /*0a40*/  I2FP.F32.S32 R0, R5 ;  /* 0x0000000500007245 */ /* 0x000fe20000201400 */
[----:B------:R-:W-:Y:S03]  /*0a50*/  BSSY.RECONVERGENT B3, `(.L_x_5) ;  /* 0x000000d000037945 */ /* 0x000fe60003800200 */
[----:B------:R-:W0:Y:S08]  /*0a60*/  MUFU.RCP R3, R0 ;  /* 0x0000000000037308 */ /* 0x000e300000001000 */
[----:B------:R-:W1:Y:S01]  /*0a70*/  FCHK P1, R17, R0 ;  /* 0x0000000011007302 */ /* 0x000e620000020000 */
[----:B0-----:R-:W-:-:S04]  /*0a80*/  FFMA R2, -R0, R3, 1 ;  /* 0x3f80000000027423 */ /* 0x001fc80000000103 */
[----:B------:R-:W-:-:S04]  /*0a90*/  FFMA R2, R3, R2, R3 ;  /* 0x0000000203027223 */ /* 0x000fc80000000003 */
[----:B------:R-:W-:-:S04]  /*0aa0*/  FFMA R3, R17, R2, RZ ;  /* 0x0000000211037223 */ /* 0x000fc800000000ff */
[----:B------:R-:W-:-:S04]  /*0ab0*/  FFMA R16, -R0, R3, R17 ;  /* 0x0000000300107223 */ /* 0x000fc80000000111 */
[----:B------:R-:W-:Y:S01]  /*0ac0*/  FFMA R16, R2, R16, R3 ;  /* 0x0000001002107223 */ /* 0x000fe20000000003 */
[----:B-1----:R-:W-:Y:S06]  /*0ad0*/  @!P1 BRA `(.L_x_6) ;  /* 0x0000000000109947 */ /* 0x002fec0003800000 */
[----:B------:R-:W-:Y:S02]  /*0ae0*/  MOV R3, R17 ;  /* 0x0000001100037202 */ /* 0x000fe40000000f00 */
[----:B------:R-:W-:-:S07]  /*0af0*/  MOV R2, 0xb10 ;  /* 0x00000b1000027802 */ /* 0x000fce0000000f00 */
[----:B------:R-:W-:Y:S05]  /*0b00*/  CALL.REL.NOINC `($__internal_0_$__cuda_sm3x_div_rn_noftz_f32_slowpath) ;  /* 0x0000002c00807944 */ /* 0x000fea0003c00000 */
[----:B------:R-:W-:-:S07]  /*0b10*/  IMAD.MOV.U32 R16, RZ, RZ, R0 ;  /* 0x000000ffff107224 */ /* 0x000fce00078e0000 */
.L_x_6:
[----:B------:R-:W-:Y:S05]  /*0b20*/  BSYNC.RECONVERGENT B3 ;  /* 0x0000000000037941 */ /* 0x000fea0003800200 */
.L_x_5:
[----:B------:R-:W0:Y:S08]  /*0b30*/  F2I.CEIL.NTZ R17, R15 ;  /* 0x0000000f00117305 */ /* 0x000e30000020b100 */
[----:B------:R-:W1:Y:S01]  /*0b40*/  F2I.CEIL.NTZ R3, R16 ;  /* 0x0000001000037305 */ /* 0x000e62000020b100 */
[----:B0-----:R-:W-:-:S04]  /*0b50*/  SEL R17, R12, R17, P0 ;  /* 0x000000110c117207 */ /* 0x001fc80000000000 */
[----:B------:R-:W-:Y:S02]  /*0b60*/  ISETP.GE.AND P1, PT, R17, 0x1, PT ;  /* 0x000000011100780c */ /* 0x000fe40003f26270 */
[----:B-1----:R-:W-:-:S11]  /*0b70*/  SEL R18, R12, R3, P0 ;  /* 0x000000030c127207 */ /* 0x002fd60000000000 */
[----:B------:R-:W-:Y:S05]  /*0b80*/  @!P1 BRA `(.L_x_2) ;  /* 0x00000020006c9947 */ /* 0x000fea0003800000 */
[-C--:B------:R-:W-:Y:S01]  /*0b90*/  IABS R0, R4.reuse ;  /* 0x0000000400007213 */ /* 0x080fe20000000000 */
[----:B------:R-:W0:Y:S01]  /*0ba0*/  LDCU.64 UR10, c[0x0][0x3a8] ;  /* 0x00007500ff0a77ac */ /* 0x000e220008000a00 */
[-C--:B------:R-:W-:Y:S02]  /*0bb0*/  IABS R26, R5.reuse ;  /* 0x00000005001a7213 */ /* 0x080fe40000000000 */
[----:B------:R-:W1:Y:S01]  /*0bc0*/  I2F.RP R27, R0 ;  /* 0x00000000001b7306 */ /* 0x000e620000209400 */
[----:B------:R-:W-:Y:S02]  /*0bd0*/  IABS R30, R4 ;  /* 0x00000004001e7213 */ /* 0x000fe40000000000 */
[----:B------:R-:W-:Y:S02]  /*0be0*/  IABS R31, R5 ;  /* 0x00000005001f7213 */ /* 0x000fe40000000000 */
[----:B------:R-:W-:Y:S01]  /*0bf0*/  ISETP.NE.AND P4, PT, R5, RZ, PT ;  /* 0x000000ff0500720c */ /* 0x000fe20003f85270 */
[----:B------:R-:W-:-:S02]  /*0c00*/  IMAD.MOV R30, RZ, RZ, -R30 ;  /* 0x000000ffff1e7224 */ /* 0x000fc400078e0a1e */
[----:B------:R-:W2:Y:S08]  /*0c10*/  I2F.RP R28, R26 ;  /* 0x0000001a001c7306 */ /* 0x000eb00000209400 */
[----:B-1----:R-:W1:Y:S08]  /*0c20*/  MUFU.RCP R27, R27 ;  /* 0x0000001b001b7308 */ /* 0x002e700000001000 */
[----:B--2---:R-:W2:Y:S01]  /*0c30*/  MUFU.RCP R28, R28 ;  /* 0x0000001c001c7308 */ /* 0x004ea20000001000 */
[----:B-1----:R-:W-:-:S07]  /*0c40*/  VIADD R24, R27, 0xffffffe ;  /* 0x0ffffffe1b187836 */ /* 0x002fce0000000000 */
[----:B------:R1:W3:Y:S01]  /*0c50*/  F2I.FTZ.U32.TRUNC.NTZ R25, R24 ;  /* 0x0000001800197305 */ /* 0x0002e2000021f000 */
[----:B--2---:R-:W-:Y:S02]  /*0c60*/  IADD3 R2, PT, PT, R28, 0xffffffe, RZ ;  /* 0x0ffffffe1c027810 */ /* 0x004fe40007ffe0ff */
[----:B------:R-:W-:-:S05]  /*0c70*/  IABS R28, R6 ;  /* 0x00000006001c7213 */ /* 0x000fca0000000000 */
[----:B------:R2:W4:Y:S01]  /*0c80*/  F2I.FTZ.U32.TRUNC.NTZ R3, R2 ;  /* 0x0000000200037305 */ /* 0x000522000021f000 */
[----:B-1----:R-:W-:Y:S02]  /*0c90*/  HFMA2 R24, -RZ, RZ, 0, 0 ;  /* 0x00000000ff187431 */ /* 0x002fe400000001ff */
[----:B---3--:R-:W-:Y:S02]  /*0ca0*/  IMAD.MOV R29, RZ, RZ, -R25 ;  /* 0x000000ffff1d7224 */ /* 0x008fe400078e0a19 */
[----:B--2---:R-:W-:Y:S02]  /*0cb0*/  IMAD.MOV.U32 R2, RZ, RZ, RZ ;  /* 0x000000ffff027224 */ /* 0x004fe400078e00ff */
[----:B------:R-:W-:Y:S02]  /*0cc0*/  IMAD R29, R29, R0, RZ ;  /* 0x000000001d1d7224 */ /* 0x000fe400078e02ff */
[----:B----4-:R-:W-:Y:S02]  /*0cd0*/  IMAD.MOV R27, RZ, RZ, -R3 ;  /* 0x000000ffff1b7224 */ /* 0x010fe400078e0a03 */
[----:B------:R-:W-:Y:S01]  /*0ce0*/  IMAD.HI.U32 R29, R25, R29, R24 ;  /* 0x0000001d191d7227 */ /* 0x000fe200078e0018 */
[----:B------:R-:W-:-:S03]  /*0cf0*/  IABS R24, R19 ;  /* 0x0000001300187213 */ /* 0x000fc60000000000 */
[----:B------:R-:W-:Y:S02]  /*0d00*/  IMAD R25, R27, R26, RZ ;  /* 0x0000001a1b197224 */ /* 0x000fe400078e02ff */
[----:B------:R-:W-:-:S04]  /*0d10*/  IMAD.HI.U32 R29, R29, R24, RZ ;  /* 0x000000181d1d7227 */ /* 0x000fc800078e00ff */
[----:B------:R-:W-:Y:S01]  /*0d20*/  IMAD.HI.U32 R25, R3, R25, R2 ;  /* 0x0000001903197227 */ /* 0x000fe200078e0002 */
[----:B------:R-:W-:-:S03]  /*0d30*/  IADD3 R3, PT, PT, RZ, -R31, RZ ;  /* 0x8000001fff037210 */ /* 0x000fc60007ffe0ff */
[----:B------:R-:W-:Y:S02]  /*0d40*/  IMAD.MOV.U32 R2, RZ, RZ, R30 ;  /* 0x000000ffff027224 */ /* 0x000fe400078e001e */
[----:B------:R-:W-:-:S04]  /*0d50*/  IMAD.HI.U32 R25, R25, R28, RZ ;  /* 0x0000001c19197227 */ /* 0x000fc800078e00ff */
[----:B------:R-:W-:Y:S02]  /*0d60*/  IMAD R29, R29, R2, R24 ;  /* 0x000000021d1d7224 */ /* 0x000fe400078e0218 */
[----:B------:R-:W-:Y:S02]  /*0d70*/  HFMA2 R24, -RZ, RZ, 0, 0 ;  /* 0x00000000ff187431 */ /* 0x000fe400000001ff */
[----:B------:R-:W-:Y:S02]  /*0d80*/  IMAD R2, R25, R3, R28 ;  /* 0x0000000319027224 */ /* 0x000fe400078e021c */
[----:B------:R-:W-:Y:S01]  /*0d90*/  IMAD R25, R17, R18, RZ ;  /* 0x0000001211197224 */ /* 0x000fe200078e02ff */
[----:B------:R-:W-:Y:S02]  /*0da0*/  ISETP.GT.U32.AND P0, PT, R0, R29, PT ;  /* 0x0000001d0000720c */ /* 0x000fe40003f04070 */
[----:B------:R-:W-:Y:S02]  /*0db0*/  ISETP.GT.U32.AND P1, PT, R26, R2, PT ;  /* 0x000000021a00720c */ /* 0x000fe40003f24070 */
[----:B------:R-:W-:-:S09]  /*0dc0*/  I2FP.F32.S32 R25, R25 ;  /* 0x0000001900197245 */ /* 0x000fd20000201400 */
[----:B------:R-:W-:Y:S01]  /*0dd0*/  @!P0 IMAD.IADD R29, R29, 0x1, -R0 ;  /* 0x000000011d1d8824 */ /* 0x000fe200078e0a00 */
[----:B------:R-:W-:Y:S02]  /*0de0*/  ISETP.GE.AND P0, PT, R6, RZ, PT ;  /* 0x000000ff0600720c */ /* 0x000fe40003f06270 */
[----:B------:R-:W-:Y:S02]  /*0df0*/  @!P1 IADD3 R2, PT, PT, R2, -R26, RZ ;  /* 0x8000001a02029210 */ /* 0x000fe40007ffe0ff */
[----:B------:R-:W-:Y:S02]  /*0e00*/  ISETP.GT.U32.AND P3, PT, R0, R29, PT ;  /* 0x0000001d0000720c */ /* 0x000fe40003f64070 */
[----:B------:R-:W-:Y:S02]  /*0e10*/  ISETP.GT.U32.AND P2, PT, R26, R2, PT ;  /* 0x000000021a00720c */ /* 0x000fe40003f44070 */
[----:B------:R-:W-:-:S09]  /*0e20*/  ISETP.GE.AND P1, PT, R19, RZ, PT ;  /* 0x000000ff1300720c */ /* 0x000fd20003f26270 */
[----:B------:R-:W-:Y:S01]  /*0e30*/  @!P3 IMAD.IADD R29, R29, 0x1, -R0 ;  /* 0x000000011d1db824 */ /* 0x000fe200078e0a00 */
[----:B------:R-:W-:Y:S01]  /*0e40*/  ISETP.NE.AND P3, PT, R4, RZ, PT ;  /* 0x000000ff0400720c */ /* 0x000fe20003f65270 */
[----:B------:R-:W-:-:S03]  /*0e50*/  @!P2 IMAD.IADD R2, R2, 0x1, -R26 ;  /* 0x000000010202a824 */ /* 0x000fc600078e0a1a */
[----:B------:R-:W-:Y:S01]  /*0e60*/  MOV R0, R29 ;  /* 0x0000001d00007202 */ /* 0x000fe20000000f00 */
[----:B------:R-:W-:Y:S01]  /*0e70*/  @!P0 IMAD.MOV R2, RZ, RZ, -R2 ;  /* 0x000000ffff028224 */ /* 0x000fe200078e0a02 */
[----:B------:R-:W-:Y:S02]  /*0e80*/  @!P4 LOP3.LUT R2, RZ, R5, RZ, 0x33, !PT ;  /* 0x00000005ff02c212 */ /* 0x000fe400078e33ff */
[C---:B0-----:R-:W-:Y:S01]  /*0e90*/  LEA R19, P0, R21.reuse, UR10, 0x2 ;  /* 0x0000000a15137c11 */ /* 0x041fe2000f8010ff */
[----:B------:R-:W-:Y:S01]  /*0ea0*/  @!P1 IMAD.MOV R0, RZ, RZ, -R0 ;  /* 0x000000ffff009224 */ /* 0x000fe200078e0a00 */
[----:B------:R-:W-:Y:S02]  /*0eb0*/  I2FP.F32.S32 R2, R2 ;  /* 0x0000000200027245 */ /* 0x000fe40000201400 */
[----:B------:R-:W-:Y:S02]  /*0ec0*/  LEA.HI.X R20, R21, UR11, R20, 0x2, P0 ;  /* 0x0000000b15147c11 */ /* 0x000fe400080f1414 */
[----:B------:R-:W-:-:S04]  /*0ed0*/  @!P3 LOP3.LUT R0, RZ, R4, RZ, 0x33, !PT ;  /* 0x00000004ff00b212 */ /* 0x000fc800078e33ff */
[----:B------:R-:W-:-:S05]  /*0ee0*/  I2FP.F32.S32 R3, R0 ;  /* 0x0000000000037245 */ /* 0x000fca0000201400 */
[----:B------:R-:W-:Y:S01]  /*0ef0*/  FFMA R21, R3, R15, R22 ;  /* 0x0000000f03157223 */ /* 0x000fe20000000016 */
[----:B------:R-:W-:Y:S01]  /*0f00*/  FFMA R22, R2, R16, R23 ;  /* 0x0000001002167223 */ /* 0x000fe20000000017 */
[----:B------:R-:W-:-:S07]  /*0f10*/  I2FP.F32.S32 R23, R18 ;  /* 0x0000001200177245 */ /* 0x000fce0000201400 */
.L_x_55:
[----:B------:R-:W-:Y:S01]  /*0f20*/  ISETP.GE.AND P0, PT, R18, 0x1, PT ;  /* 0x000000011200780c */ /* 0x000fe20003f06270 */
[----:B------:R-:W-:Y:S05]  /*0f30*/  YIELD ;  /* 0x0000000000007946 */ /* 0x000fea0003800000 */
[----:B------:R-:W-:Y:S07]  /*0f40*/  BSSY B3, `(.L_x_7) ;  /* 0x00001dc000037945 */ /* 0x000fee0003800000 */
[----:B0-----:R-:W-:Y:S05]  /*0f50*/  @!P0 BRA `(.L_x_8) ;  /* 0x0000001c00688947 */ /* 0x001fea0003800000 */
[----:B------:R-:W-:Y:S01]  /*0f60*/  I2FP.F32.U32 R26, R17 ;  /* 0x00000011001a7245 */ /* 0x000fe20000201000 */
[----:B------:R-:W-:Y:S01]  /*0f70*/  BSSY.RECONVERGENT B4, `(.L_x_9) ;  /* 0x000000f000047945 */ /* 0x000fe20003800200 */
[----:B------:R-:W-:Y:S02]  /*0f80*/  I2FP.F32.U32 R0, R24 ;  /* 0x0000001800007245 */ /* 0x000fe40000201000 */
[----:B------:R-:W0:Y:S03]  /*0f90*/  MUFU.RCP R2, R26 ;  /* 0x0000001a00027308 */ /* 0x000e260000001000 */
[----:B------:R-:W-:-:S04]  /*0fa0*/  FADD R0, R0, 0.5 ;  /* 0x3f00000000007421 */ /* 0x000fc80000000000 */
[----:B------:R-:W-:-:S04]  /*0fb0*/  FMUL R3, R0, R15 ;  /* 0x0000000f00037220 */ /* 0x000fc80000400000 */
[----:B------:R-:W1:Y:S01]  /*0fc0*/  FCHK P0, R3, R26 ;  /* 0x0000001a03007302 */ /* 0x000e620000000000 */
[----:B0-----:R-:W-:-:S04]  /*0fd0*/  FFMA R27, -R26, R2, 1 ;  /* 0x3f8000001a1b7423 */ /* 0x001fc80000000102 */
[----:B------:R-:W-:-:S04]  /*0fe0*/  FFMA R2, R2, R27, R2 ;  /* 0x0000001b02027223 */ /* 0x000fc80000000002 */
[----:B------:R-:W-:-:S04]  /*0ff0*/  FFMA R27, R3, R2, RZ ;  /* 0x00000002031b7223 */ /* 0x000fc800000000ff */
[----:B------:R-:W-:-:S04]  /*1000*/  FFMA R0, -R26, R27, R3 ;  /* 0x0000001b1a007223 */ /* 0x000fc80000000103 */
[----:B------:R-:W-:Y:S01]  /*1010*/  FFMA R0, R2, R0, R27 ;  /* 0x0000000002007223 */ /* 0x000fe2000000001b */
[----:B-1----:R-:W-:Y:S06]  /*1020*/  @!P0 BRA `(.L_x_10) ;  /* 0x00000000000c8947 */ /* 0x002fec0003800000 */
[----:B------:R-:W-:Y:S01]  /*1030*/  IMAD.MOV.U32 R0, RZ, RZ, R26 ;  /* 0x000000ffff007224 */ /* 0x000fe200078e001a */
[----:B------:R-:W-:-:S07]  /*1040*/  MOV R2, 0x1060 ;  /* 0x0000106000027802 */ /* 0x000fce0000000f00 */
[----:B------:R-:W-:Y:S05]  /*1050*/  CALL.REL.NOINC `($__internal_0_$__cuda_sm3x_div_rn_noftz_f32_slowpath) ;  /* 0x00000028002c7944 */ /* 0x000fea0003c00000 */
.L_x_10:
[----:B------:R-:W-:Y:S05]  /*1060*/  BSYNC.RECONVERGENT B4 ;  /* 0x0000000000047941 */ /* 0x000fea0003800200 */
.L_x_9:
[----:B------:R-:W-:Y:S01]  /*1070*/  FADD R3, R21, R0 ;  /* 0x0000000015037221 */ /* 0x000fe20000000000 */
[----:B------:R-:W-:Y:S01]  /*1080*/  ISETP.NE.AND P2, PT, R18, 0x1, PT ;  /* 0x000000011200780c */ /* 0x000fe20003f45270 */
[----:B------:R-:W-:Y:S03]  /*1090*/  BSSY B5, `(.L_x_11) ;  /* 0x0000137000057945 */ /* 0x000fe60003800000 */
[----:B------:R-:W-:Y:S02]  /*10a0*/  FMNMX.NAN R0, RZ, R3, !PT ;  /* 0x00000003ff007209 */ /* 0x000fe40007820000 */
[C---:B------:R-:W-:Y:S02]  /*10b0*/  FSETP.GT.AND P0, PT, R3.reuse, R8, PT ;  /* 0x000000080300720b */ /* 0x040fe40003f04000 */
[----:B------:R-:W0:Y:S02]  /*10c0*/  F2I.TRUNC.NTZ R2, R0 ;  /* 0x0000000000027305 */ /* 0x000e24000020f100 */
[----:B------:R-:W-:-:S02]  /*10d0*/  FSETP.LT.OR P0, PT, R3, -1, P0 ;  /* 0xbf8000000300780b */ /* 0x000fc40000701400 */
[----:B------:R-:W-:Y:S02]  /*10e0*/  MOV R3, 0x3f000000 ;  /* 0x3f00000000037802 */ /* 0x000fe40000000f00 */
[C---:B0-----:R-:W-:Y:S01]  /*10f0*/  ISETP.GE.AND P1, PT, R2.reuse, UR5, PT ;  /* 0x0000000502007c0c */ /* 0x041fe2000bf26270 */
[C---:B------:R-:W-:Y:S01]  /*1100*/  VIADD R30, R2.reuse, 0x1 ;  /* 0x00000001021e7836 */ /* 0x040fe20000000000 */
[----:B------:R-:W-:-:S04]  /*1110*/  VIMNMX R28, PT, PT, R2, UR5, PT ;  /* 0x00000005021c7c48 */ /* 0x000fc8000bfe0100 */
[----:B------:R-:W-:Y:S02]  /*1120*/  I2FP.F32.S32 R29, R28 ;  /* 0x0000001c001d7245 */ /* 0x000fe40000201400 */
[----:B------:R-:W-:-:S05]  /*1130*/  SEL R30, R30, UR5, !P1 ;  /* 0x000000051e1e7c07 */ /* 0x000fca000c800000 */
[----:B------:R-:W-:-:S05]  /*1140*/  @P1 I2FP.F32.S32 R0, UR5 ;  /* 0x0000000500001c45 */ /* 0x000fca0008201400 */
[----:B------:R-:W-:Y:S01]  /*1150*/  FADD R29, R0, -R29 ;  /* 0x8000001d001d7221 */ /* 0x000fe20000000000 */
[----:B------:R-:W-:Y:S06]  /*1160*/  @!P2 BRA `(.L_x_12) ;  /* 0x0000001000a4a947 */ /* 0x000fec0003800000 */
[----:B------:R-:W-:Y:S01]  /*1170*/  BSSY B4, `(.L_x_13) ;  /* 0x0000126000047945 */ /* 0x000fe20003800000 */
[----:B------:R-:W-:-:S07]  /*1180*/  IMAD.MOV.U32 R31, RZ, RZ, RZ ;  /* 0x000000ffff1f7224 */ /* 0x000fce00078e00ff */
.L_x_42:
[----:B------:R-:W0:Y:S01]  /*1190*/  MUFU.RCP R2, R23 ;  /* 0x0000001700027308 */ /* 0x000e220000001000 */
[----:B------:R-:W-:Y:S01]  /*11a0*/  I2FP.F32.U32 R0, R31 ;  /* 0x0000001f00007245 */ /* 0x000fe20000201000 */
[----:B------:R-:W-:Y:S05]  /*11b0*/  YIELD ;  /* 0x0000000000007946 */ /* 0x000fea0003800000 */
[----:B------:R-:W-:Y:S01]  /*11c0*/  FADD R3, R0, 0.5 ;  /* 0x3f00000000037421 */ /* 0x000fe20000000000 */
[----:B------:R-:W-:Y:S03]  /*11d0*/  BSSY.RECONVERGENT B6, `(.L_x_14) ;  /* 0x000000c000067945 */ /* 0x000fe60003800200 */
        /* <DEDUP_REMOVED lines=11> */
.L_x_15:
[----:B------:R-:W-:Y:S05]  /*1290*/  BSYNC.RECONVERGENT B6 ;  /* 0x0000000000067941 */ /* 0x000fea0003800200 */
.L_x_14:
[----:B------:R-:W-:Y:S01]  /*12a0*/  FADD R2, R22, R0 ;  /* 0x0000000016027221 */ /* 0x000fe20000000000 */
[----:B------:R-:W-:Y:S01]  /*12b0*/  BSSY.RECONVERGENT B1, `(.L_x_16) ;  /* 0x000001e000017945 */ /* 0x000fe20003800200 */
[----:B------:R-:W-:Y:S01]  /*12c0*/  HFMA2 R45, -RZ, RZ, 0, 0 ;  /* 0x00000000ff2d7431 */ /* 0x000fe200000001ff */
[----:B------:R-:W-:Y:S01]  /*12d0*/  MOV R40, 0xffffffff ;  /* 0xffffffff00287802 */ /* 0x000fe20000000f00 */
[----:B------:R-:W-:Y:S01]  /*12e0*/  IMAD.MOV.U32 R3, RZ, RZ, RZ ;  /* 0x000000ffff037224 */ /* 0x000fe200078e00ff */
[C---:B------:R-:W-:Y:S01]  /*12f0*/  FSETP.GT.AND P1, PT, R2.reuse, R9, PT ;  /* 0x000000090200720b */ /* 0x040fe20003f24000 */
[----:B------:R-:W-:Y:S01]  /*1300*/  IMAD.MOV.U32 R47, RZ, RZ, RZ ;  /* 0x000000ffff2f7224 */ /* 0x000fe200078e00ff */
[----:B------:R-:W-:Y:S01]  /*1310*/  MOV R0, 0xffffffff ;  /* 0xffffffff00007802 */ /* 0x000fe20000000f00 */
[----:B------:R-:W-:Y:S01]  /*1320*/  IMAD.MOV.U32 R43, RZ, RZ, RZ ;  /* 0x000000ffff2b7224 */ /* 0x000fe200078e00ff */
[----:B------:R-:W-:Y:S01]  /*1330*/  FSETP.LT.OR P1, PT, R2, -1, P1 ;  /* 0xbf8000000200780b */ /* 0x000fe20000f21400 */
[----:B------:R-:W-:-:S02]  /*1340*/  IMAD.MOV.U32 R41, RZ, RZ, -0x1 ;  /* 0xffffffffff297424 */ /* 0x000fc400078e00ff */
[----:B------:R-:W-:Y:S01]  /*1350*/  IMAD.MOV.U32 R39, RZ, RZ, -0x1 ;  /* 0xffffffffff277424 */ /* 0x000fe200078e00ff */
[----:B------:R-:W-:-:S13]  /*1360*/  PLOP3.LUT P1, PT, P0, P1, PT, 0xf8, 0x8f ;  /* 0x00000000008f781c */ /* 0x000fda0000723f70 */
[----:B------:R-:W-:Y:S05]  /*1370*/  @P1 BRA `(.L_x_17) ;  /* 0x0000000000441947 */ /* 0x000fea0003800000 */
[----:B------:R-:W-:Y:S01]  /*1380*/  FMNMX.NAN R3, RZ, R2, !PT ;  /* 0x00000002ff037209 */ /* 0x000fe20007820000 */
[----:B------:R-:W-:Y:S01]  /*1390*/  FADD R33, -R29, 1 ;  /* 0x3f8000001d217421 */ /* 0x000fe20000000100 */
[----:B------:R-:W-:Y:S02]  /*13a0*/  IMAD.MOV.U32 R39, RZ, RZ, R30 ;  /* 0x000000ffff277224 */ /* 0x000fe400078e001e */
[----:B------:R-:W0:Y:S02]  /*13b0*/  F2I.TRUNC.NTZ R0, R3 ;  /* 0x0000000300007305 */ /* 0x000e24000020f100 */
[C---:B0-----:R-:W-:Y:S01]  /*13c0*/  ISETP.GE.AND P1, PT, R0.reuse, UR6, PT ;  /* 0x0000000600007c0c */ /* 0x041fe2000bf26270 */
[C---:B------:R-:W-:Y:S01]  /*13d0*/  VIADD R41, R0.reuse, 0x1 ;  /* 0x0000000100297836 */ /* 0x040fe20000000000 */
[----:B------:R-:W-:Y:S02]  /*13e0*/  VIMNMX R40, PT, PT, R0, UR6, PT ;  /* 0x0000000600287c48 */ /* 0x000fe4000bfe0100 */
[----:B------:R-:W-:-:S02]  /*13f0*/  FSEL R2, R3, R10, !P1 ;  /* 0x0000000a03027208 */ /* 0x000fc40004800000 */
[----:B------:R-:W-:Y:S02]  /*1400*/  I2FP.F32.S32 R27, R40 ;  /* 0x00000028001b7245 */ /* 0x000fe40000201400 */
[----:B------:R-:W-:Y:S02]  /*1410*/  MOV R0, R28 ;  /* 0x0000001c00007202 */ /* 0x000fe40000000f00 */
[----:B------:R-:W-:Y:S01]  /*1420*/  SEL R41, R41, UR6, !P1 ;  /* 0x0000000629297c07 */ /* 0x000fe2000c800000 */
[----:B------:R-:W-:-:S04]  /*1430*/  FADD R2, R2, -R27 ;  /* 0x8000001b02027221 */ /* 0x000fc80000000000 */
[C---:B------:R-:W-:Y:S01]  /*1440*/  FADD R26, -R2.reuse, 1 ;  /* 0x3f800000021a7421 */ /* 0x040fe20000000100 */
[-C--:B------:R-:W-:Y:S01]  /*1450*/  FMUL R47, R2, R33.reuse ;  /* 0x00000021022f7220 */ /* 0x080fe20000400000 */
[C---:B------:R-:W-:Y:S02]  /*1460*/  FMUL R43, R29.reuse, R2 ;  /* 0x000000021d2b7220 */ /* 0x040fe40000400000 */
[----:B------:R-:W-:Y:S01]  /*1470*/  FMUL R3, R26, R33 ;  /* 0x000000211a037220 */ /* 0x000fe20000400000 */
[----:B------:R-:W-:-:S07]  /*1480*/  FMUL R45, R29, R26 ;  /* 0x0000001a1d2d7220 */ /* 0x000fce0000400000 */
.L_x_17:
[----:B------:R-:W-:Y:S05]  /*1490*/  BSYNC.RECONVERGENT B1 ;  /* 0x0000000000017941 */ /* 0x000fea0003800200 */
.L_x_16:
[----:B------:R-:W-:Y:S01]  /*14a0*/  LOP3.LUT R2, R0, R40, R41, 0xfe, !PT ;  /* 0x0000002800027212 */ /* 0x000fe200078efe29 */
[----:B------:R-:W-:Y:S03]  /*14b0*/  BSSY.RECONVERGENT B6, `(.L_x_18) ;  /* 0x000005c000067945 */ /* 0x000fe60003800200 */
[----:B------:R-:W-:-:S04]  /*14c0*/  LOP3.LUT R2, R2, R39, RZ, 0xfc, !PT ;  /* 0x0000002702027212 */ /* 0x000fc800078efcff */
[----:B------:R-:W-:-:S13]  /*14d0*/  ISETP.GE.AND P1, PT, R2, RZ, PT ;  /* 0x000000ff0200720c */ /* 0x000fda0003f26270 */
[----:B------:R-:W-:Y:S05]  /*14e0*/  @!P1 BRA `(.L_x_19) ;  /* 0x0000000400609947 */ /* 0x000fea0003800000 */
[----:B------:R-:W0:Y:S01]  /*14f0*/  MUFU.RCP R2, R25 ;  /* 0x0000001900027308 */ /* 0x000e220000001000 */
[----:B------:R-:W1:Y:S01]  /*1500*/  LDCU UR7, c[0x0][0x3e8] ;  /* 0x00007d00ff0777ac */ /* 0x000e620008000800 */
[----:B------:R-:W-:Y:S01]  /*1510*/  FMUL R3, R14, R3 ;  /* 0x000000030e037220 */ /* 0x000fe20000400000 */
[----:B------:R-:W-:Y:S05]  /*1520*/  BSSY.RECONVERGENT B7, `(.L_x_20) ;  /* 0x0000012000077945 */ /* 0x000fea0003800200 */
[----:B------:R-:W2:Y:S01]  /*1530*/  FCHK P1, R3, R25 ;  /* 0x0000001903007302 */ /* 0x000ea20000020000 */
[----:B0-----:R-:W-:Y:S01]  /*1540*/  FFMA R27, -R25, R2, 1 ;  /* 0x3f800000191b7423 */ /* 0x001fe20000000102 */
[----:B-1----:R-:W-:-:S03]  /*1550*/  IMAD R38, R0, UR7, RZ ;  /* 0x0000000700267c24 */ /* 0x002fc6000f8e02ff */
[----:B------:R-:W-:Y:S02]  /*1560*/  FFMA R2, R2, R27, R2 ;  /* 0x0000001b02027223 */ /* 0x000fe40000000002 */
[----:B------:R-:W-:Y:S02]  /*1570*/  IADD3 R32, P2, PT, R38, R40, RZ ;  /* 0x0000002826207210 */ /* 0x000fe40007f5e0ff */
[----:B------:R-:W-:Y:S01]  /*1580*/  FFMA R27, R3, R2, RZ ;  /* 0x00000002031b7223 */ /* 0x000fe200000000ff */
[----:B------:R-:W-:Y:S02]  /*1590*/  SHF.R.S32.HI R37, RZ, 0x1f, R38 ;  /* 0x0000001fff257819 */ /* 0x000fe40000011426 */
[----:B------:R-:W-:Y:S01]  /*15a0*/  LEA R26, P3, R32, R19, 0x2 ;  /* 0x00000013201a7211 */ /* 0x000fe200078610ff */
[----:B------:R-:W-:-:S04]  /*15b0*/  FFMA R0, -R25, R27, R3 ;  /* 0x0000001b19007223 */ /* 0x000fc80000000103 */
[----:B------:R-:W-:Y:S01]  /*15c0*/  FFMA R33, R2, R0, R27 ;  /* 0x0000000002217223 */ /* 0x000fe2000000001b */
[----:B------:R-:W-:-:S05]  /*15d0*/  IMAD.X R27, RZ, RZ, R37, P2 ;  /* 0x000000ffff1b7224 */ /* 0x000fca00010e0625 */
[----:B------:R-:W-:Y:S01]  /*15e0*/  LEA.HI.X R27, R32, R20, R27, 0x2, P3 ;  /* 0x00000014201b7211 */ /* 0x000fe200018f141b */
[----:B--2---:R-:W-:Y:S06]  /*15f0*/  @!P1 BRA `(.L_x_21) ;  /* 0x0000000000109947 */ /* 0x004fec0003800000 */
[----:B------:R-:W-:Y:S02]  /*1600*/  MOV R0, R25 ;  /* 0x0000001900007202 */ /* 0x000fe40000000f00 */
[----:B------:R-:W-:-:S07]  /*1610*/  MOV R2, 0x1630 ;  /* 0x0000163000027802 */ /* 0x000fce0000000f00 */
[----:B------:R-:W-:Y:S05]  /*1620*/  CALL.REL.NOINC `($__internal_0_$__cuda_sm3x_div_rn_noftz_f32_slowpath) ;  /* 0x0000002000b87944 */ /* 0x000fea0003c00000 */
[----:B------:R-:W-:-:S07]  /*1630*/  IMAD.MOV.U32 R33, RZ, RZ, R0 ;  /* 0x000000ffff217224 */ /* 0x000fce00078e0000 */
.L_x_21:
[----:B------:R-:W-:Y:S05]  /*1640*/  BSYNC.RECONVERGENT B7 ;  /* 0x0000000000077941 */ /* 0x000fea0003800200 */
.L_x_20:
[----:B------:R-:W0:Y:S01]  /*1650*/  MUFU.RCP R0, R25 ;  /* 0x0000001900007308 */ /* 0x000e220000001000 */
[----:B------:R-:W-:Y:S01]  /*1660*/  FMUL R32, R14, R47 ;  /* 0x0000002f0e207220 */ /* 0x000fe20000400000 */
[----:B------:R1:W-:Y:S01]  /*1670*/  REDG.E.ADD.F32.FTZ.RN.STRONG.GPU desc[UR8][R26.64], R33 ;  /* 0x000000211a0079a6 */ /* 0x0003e2000c12f308 */
[----:B------:R-:W-:Y:S01]  /*1680*/  IADD3 R38, P2, PT, R38, R41, RZ ;  /* 0x0000002926267210 */ /* 0x000fe20007f5e0ff */
[----:B------:R-:W-:Y:S03]  /*1690*/  BSSY.RECONVERGENT B7, `(.L_x_22) ;  /* 0x0000010000077945 */ /* 0x000fe60003800200 */
[----:B------:R-:W-:Y:S01]  /*16a0*/  LEA R46, P3, R38, R19, 0x2 ;  /* 0x00000013262e7211 */ /* 0x000fe200078610ff */
[----:B------:R-:W2:Y:S01]  /*16b0*/  FCHK P1, R32, R25 ;  /* 0x0000001920007302 */ /* 0x000ea20000020000 */
[----:B------:R-:W-:-:S05]  /*16c0*/  IMAD.X R37, RZ, RZ, R37, P2 ;  /* 0x000000ffff257224 */ /* 0x000fca00010e0625 */
[----:B------:R-:W-:Y:S01]  /*16d0*/  LEA.HI.X R47, R38, R20, R37, 0x2, P3 ;  /* 0x00000014262f7211 */ /* 0x000fe200018f1425 */
[----:B0-----:R-:W-:-:S04]  /*16e0*/  FFMA R3, -R25, R0, 1 ;  /* 0x3f80000019037423 */ /* 0x001fc80000000100 */
[----:B------:R-:W-:-:S04]  /*16f0*/  FFMA R0, R0, R3, R0 ;  /* 0x0000000300007223 */ /* 0x000fc80000000000 */
[----:B------:R-:W-:-:S04]  /*1700*/  FFMA R3, R0, R32, RZ ;  /* 0x0000002000037223 */ /* 0x000fc800000000ff */
[----:B------:R-:W-:-:S04]  /*1710*/  FFMA R2, -R25, R3, R32 ;  /* 0x0000000319027223 */ /* 0x000fc80000000120 */
[----:B------:R-:W-:Y:S01]  /*1720*/  FFMA R3, R0, R2, R3 ;  /* 0x0000000200037223 */ /* 0x000fe20000000003 */
[----:B-12---:R-:W-:Y:S06]  /*1730*/  @!P1 BRA `(.L_x_23) ;  /* 0x0000000000149947 */ /* 0x006fec0003800000 */
[----:B------:R-:W-:Y:S01]  /*1740*/  MOV R3, R32 ;  /* 0x0000002000037202 */ /* 0x000fe20000000f00 */
[----:B------:R-:W-:Y:S01]  /*1750*/  IMAD.MOV.U32 R0, RZ, RZ, R25 ;  /* 0x000000ffff007224 */ /* 0x000fe200078e0019 */
[----:B------:R-:W-:-:S07]  /*1760*/  MOV R2, 0x1780 ;  /* 0x0000178000027802 */ /* 0x000fce0000000f00 */
[----:B------:R-:W-:Y:S05]  /*1770*/  CALL.REL.NOINC `($__internal_0_$__cuda_sm3x_div_rn_noftz_f32_slowpath) ;  /* 0x0000002000647944 */ /* 0x000fea0003c00000 */
[----:B------:R-:W-:-:S07]  /*1780*/  IMAD.MOV.U32 R3, RZ, RZ, R0 ;  /* 0x000000ffff037224 */ /* 0x000fce00078e0000 */
.L_x_23:
[----:B------:R-:W-:Y:S05]  /*1790*/  BSYNC.RECONVERGENT B7 ;  /* 0x0000000000077941 */ /* 0x000fea0003800200 */
.L_x_22:
[----:B------:R-:W0:Y:S01]  /*17a0*/  MUFU.RCP R0, R25 ;  /* 0x0000001900007308 */ /* 0x000e220000001000 */
[----:B------:R-:W1:Y:S01]  /*17b0*/  LDCU UR7, c[0x0][0x3e8] ;  /* 0x00007d00ff0777ac */ /* 0x000e620008000800 */
[----:B------:R-:W-:Y:S01]  /*17c0*/  FMUL R32, R14, R45 ;  /* 0x0000002d0e207220 */ /* 0x000fe20000400000 */
[----:B------:R2:W-:Y:S01]  /*17d0*/  REDG.E.ADD.F32.FTZ.RN.STRONG.GPU desc[UR8][R46.64], R3 ;  /* 0x000000032e0079a6 */ /* 0x0005e2000c12f308 */
[----:B------:R-:W-:Y:S04]  /*17e0*/  BSSY.RECONVERGENT B7, `(.L_x_24) ;  /* 0x0000013000077945 */ /* 0x000fe80003800200 */
[----:B------:R-:W3:Y:S01]  /*17f0*/  FCHK P1, R32, R25 ;  /* 0x0000001920007302 */ /* 0x000ee20000020000 */
[----:B0-----:R-:W-:Y:S01]  /*1800*/  FFMA R27, -R25, R0, 1 ;  /* 0x3f800000191b7423 */ /* 0x001fe20000000100 */
[----:B-1----:R-:W-:-:S03]  /*1810*/  IMAD R26, R39, UR7, RZ ;  /* 0x00000007271a7c24 */ /* 0x002fc6000f8e02ff */
[----:B------:R-:W-:Y:S02]  /*1820*/  FFMA R0, R0, R27, R0 ;  /* 0x0000001b00007223 */ /* 0x000fe40000000000 */
[----:B------:R-:W-:Y:S02]  /*1830*/  IADD3 R40, P2, PT, R26, R40, RZ ;  /* 0x000000281a287210 */ /* 0x000fe40007f5e0ff */
[----:B------:R-:W-:Y:S01]  /*1840*/  FFMA R33, R0, R32, RZ ;  /* 0x0000002000217223 */ /* 0x000fe200000000ff */
[----:B------:R-:W-:Y:S02]  /*1850*/  SHF.R.S32.HI R27, RZ, 0x1f, R26 ;  /* 0x0000001fff1b7819 */ /* 0x000fe4000001141a */
[----:B------:R-:W-:Y:S01]  /*1860*/  LEA R38, P3, R40, R19, 0x2 ;  /* 0x0000001328267211 */ /* 0x000fe200078610ff */
[----:B------:R-:W-:Y:S01]  /*1870*/  FFMA R2, -R25, R33, R32 ;  /* 0x0000002119027223 */ /* 0x000fe20000000120 */
[----:B--2---:R-:W-:-:S03]  /*1880*/  IADD3.X R3, PT, PT, RZ, R27, RZ, P2, !PT ;  /* 0x0000001bff037210 */ /* 0x004fc600017fe4ff */
[----:B------:R-:W-:Y:S01]  /*1890*/  FFMA R33, R0, R2, R33 ;  /* 0x0000000200217223 */ /* 0x000fe20000000021 */
[----:B------:R-:W-:Y:S01]  /*18a0*/  LEA.HI.X R39, R40, R20, R3, 0x2, P3 ;  /* 0x0000001428277211 */ /* 0x000fe200018f1403 */
[----:B---3--:R-:W-:Y:S06]  /*18b0*/  @!P1 BRA `(.L_x_25) ;  /* 0x0000000000149947 */ /* 0x008fec0003800000 */
[----:B------:R-:W-:Y:S01]  /*18c0*/  IMAD.MOV.U32 R3, RZ, RZ, R32 ;  /* 0x000000ffff037224 */ /* 0x000fe200078e0020 */
[----:B------:R-:W-:Y:S01]  /*18d0*/  MOV R2, 0x1900 ;  /* 0x0000190000027802 */ /* 0x000fe20000000f00 */
[----:B------:R-:W-:-:S07]  /*18e0*/  IMAD.MOV.U32 R0, RZ, RZ, R25 ;  /* 0x000000ffff007224 */ /* 0x000fce00078e0019 */
[----:B------:R-:W-:Y:S05]  /*18f0*/  CALL.REL.NOINC `($__internal_0_$__cuda_sm3x_div_rn_noftz_f32_slowpath) ;  /* 0x0000002000047944 */ /* 0x000fea0003c00000 */
[----:B------:R-:W-:-:S07]  /*1900*/  MOV R33, R0 ;  /* 0x0000000000217202 */ /* 0x000fce0000000f00 */
.L_x_25:
[----:B------:R-:W-:Y:S05]  /*1910*/  BSYNC.RECONVERGENT B7 ;  /* 0x0000000000077941 */ /* 0x000fea0003800200 */
.L_x_24:
        /* <DEDUP_REMOVED lines=15> */
[----:B------:R-:W-:Y:S01]  /*1a10*/  IMAD.MOV.U32 R3, RZ, RZ, R32 ;  /* 0x000000ffff037224 */ /* 0x000fe200078e0020 */
[----:B------:R-:W-:Y:S02]  /*1a20*/  MOV R0, R25 ;  /* 0x0000001900007202 */ /* 0x000fe40000000f00 */
[----:B------:R-:W-:-:S07]  /*1a30*/  MOV R2, 0x1a50 ;  /* 0x00001a5000027802 */ /* 0x000fce0000000f00 */
[----:B------:R-:W-:Y:S05]  /*1a40*/  CALL.REL.NOINC `($__internal_0_$__cuda_sm3x_div_rn_noftz_f32_slowpath) ;  /* 0x0000001c00b07944 */ /* 0x000fea0003c00000 */
.L_x_27:
[----:B------:R-:W-:Y:S05]  /*1a50*/  BSYNC.RECONVERGENT B7 ;  /* 0x0000000000077941 */ /* 0x000fea0003800200 */
.L_x_26:
[----:B------:R0:W-:Y:S02]  /*1a60*/  REDG.E.ADD.F32.FTZ.RN.STRONG.GPU desc[UR8][R26.64], R0 ;  /* 0x000000001a0079a6 */ /* 0x0001e4000c12f308 */
.L_x_19:
[----:B------:R-:W-:Y:S05]  /*1a70*/  BSYNC.RECONVERGENT B6 ;  /* 0x0000000000067941 */ /* 0x000fea0003800200 */
.L_x_18:
[----:B0-----:R-:W-:Y:S01]  /*1a80*/  VIADD R0, R31, 0x1 ;  /* 0x000000011f007836 */ /* 0x001fe20000000000 */
[----:B------:R-:W0:Y:S01]  /*1a90*/  MUFU.RCP R2, R23 ;  /* 0x0000001700027308 */ /* 0x000e220000001000 */
[----:B------:R-:W-:Y:S03]  /*1aa0*/  BSSY.RECONVERGENT B6, `(.L_x_28) ;  /* 0x000000f000067945 */ /* 0x000fe60003800200 */
[----:B------:R-:W-:-:S05]  /*1ab0*/  I2FP.F32.U32 R0, R0 ;  /* 0x0000000000007245 */ /* 0x000fca0000201000 */
        /* <DEDUP_REMOVED lines=10> */
[----:B------:R-:W-:Y:S02]  /*1b60*/  MOV R0, R23 ;  /* 0x0000001700007202 */ /* 0x000fe40000000f00 */
[----:B------:R-:W-:-:S07]  /*1b70*/  MOV R2, 0x1b90 ;  /* 0x00001b9000027802 */ /* 0x000fce0000000f00 */
[----:B------:R-:W-:Y:S05]  /*1b80*/  CALL.REL.NOINC `($__internal_0_$__cuda_sm3x_div_rn_noftz_f32_slowpath) ;  /* 0x0000001c00607944 */ /* 0x000fea0003c00000 */
.L_x_29:
[----:B------:R-:W-:Y:S05]  /*1b90*/  BSYNC.RECONVERGENT B6 ;  /* 0x0000000000067941 */ /* 0x000fea0003800200 */
.L_x_28:
[----:B------:R-:W-:Y:S01]  /*1ba0*/  FADD R0, R22, R0 ;  /* 0x0000000016007221 */ /* 0x000fe20000000000 */
[----:B------:R-:W-:Y:S01]  /*1bb0*/  BSSY.RECONVERGENT B1, `(.L_x_30) ;  /* 0x000001e000017945 */ /* 0x000fe20003800200 */
[----:B------:R-:W-:Y:S02]  /*1bc0*/  HFMA2 R47, -RZ, RZ, 0, 0 ;  /* 0x00000000ff2f7431 */ /* 0x000fe400000001ff */
[----:B------:R-:W-:Y:S01]  /*1bd0*/  IMAD.MOV.U32 R40, RZ, RZ, -0x1 ;  /* 0xffffffffff287424 */ /* 0x000fe200078e00ff */
[----:B------:R-:W-:Y:S01]  /*1be0*/  MOV R41, 0xffffffff ;  /* 0xffffffff00297802 */ /* 0x000fe20000000f00 */
[----:B------:R-:W-:Y:S01]  /*1bf0*/  IMAD.MOV.U32 R3, RZ, RZ, RZ ;  /* 0x000000ffff037224 */ /* 0x000fe200078e00ff */
[C---:B------:R-:W-:Y:S01]  /*1c00*/  FSETP.GT.AND P1, PT, R0.reuse, R9, PT ;  /* 0x000000090000720b */ /* 0x040fe20003f24000 */
[----:B------:R-:W-:Y:S02]  /*1c10*/  IMAD.MOV.U32 R45, RZ, RZ, RZ ;  /* 0x000000ffff2d7224 */ /* 0x000fe400078e00ff */
        /* <DEDUP_REMOVED lines=10> */
[C---:B0-----:R-:W-:Y:S02]  /*1cc0*/  ISETP.GE.AND P1, PT, R0.reuse, UR6, PT ;  /* 0x0000000600007c0c */ /* 0x041fe4000bf26270 */
[----:B------:R-:W-:Y:S02]  /*1cd0*/  VIMNMX R40, PT, PT, R0, UR6, PT ;  /* 0x0000000600287c48 */ /* 0x000fe4000bfe0100 */
[----:B------:R-:W-:-:S02]  /*1ce0*/  FSEL R2, R3, R10, !P1 ;  /* 0x0000000a03027208 */ /* 0x000fc40004800000 */
[----:B------:R-:W-:Y:S02]  /*1cf0*/  I2FP.F32.S32 R27, R40 ;  /* 0x00000028001b7245 */ /* 0x000fe40000201400 */
[----:B------:R-:W-:-:S03]  /*1d00*/  IADD3 R0, PT, PT, R0, 0x1, RZ ;  /* 0x0000000100007810 */ /* 0x000fc60007ffe0ff */
[----:B------:R-:W-:Y:S01]  /*1d10*/  FADD R26, R2, -R27 ;  /* 0x8000001b021a7221 */ /* 0x000fe20000000000 */
[----:B------:R-:W-:Y:S01]  /*1d20*/  IMAD.MOV.U32 R2, RZ, RZ, R28 ;  /* 0x000000ffff027224 */ /* 0x000fe200078e001c */
[----:B------:R-:W-:Y:S02]  /*1d30*/  SEL R41, R0, UR6, !P1 ;  /* 0x0000000600297c07 */ /* 0x000fe4000c800000 */
[----:B------:R-:W-:Y:S01]  /*1d40*/  FADD R32, -R26, 1 ;  /* 0x3f8000001a207421 */ /* 0x000fe20000000100 */
[-C--:B------:R-:W-:Y:S01]  /*1d50*/  FMUL R47, R33, R26.reuse ;  /* 0x0000001a212f7220 */ /* 0x080fe20000400000 */
[----:B------:R-:W-:Y:S02]  /*1d60*/  FMUL R43, R29, R26 ;  /* 0x0000001a1d2b7220 */ /* 0x000fe40000400000 */
[-C--:B------:R-:W-:Y:S01]  /*1d70*/  FMUL R3, R33, R32.reuse ;  /* 0x0000002021037220 */ /* 0x080fe20000400000 */
[----:B------:R-:W-:-:S07]  /*1d80*/  FMUL R45, R29, R32 ;  /* 0x000000201d2d7220 */ /* 0x000fce0000400000 */
.L_x_31:
[----:B------:R-:W-:Y:S05]  /*1d90*/  BSYNC.RECONVERGENT B1 ;  /* 0x0000000000017941 */ /* 0x000fea0003800200 */
.L_x_30:
        /* <DEDUP_REMOVED lines=19> */
[----:B------:R-:W-:-:S04]  /*1ed0*/  IADD3.X R0, PT, PT, RZ, R37, RZ, P2, !PT ;  /* 0x00000025ff007210 */ /* 0x000fc800017fe4ff */
[----:B------:R-:W-:Y:S01]  /*1ee0*/  LEA.HI.X R27, R27, R20, R0, 0x2, P3 ;  /* 0x000000141b1b7211 */ /* 0x000fe200018f1400 */
[----:B--2---:R-:W-:Y:S06]  /*1ef0*/  @!P1 BRA `(.L_x_35) ;  /* 0x0000000000149947 */ /* 0x004fec0003800000 */
[----:B------:R-:W-:Y:S01]  /*1f00*/  IMAD.MOV.U32 R3, RZ, RZ, R32 ;  /* 0x000000ffff037224 */ /* 0x000fe200078e0020 */
[----:B------:R-:W-:Y:S01]  /*1f10*/  MOV R2, 0x1f40 ;  /* 0x00001f4000027802 */ /* 0x000fe20000000f00 */
[----:B------:R-:W-:-:S07]  /*1f20*/  IMAD.MOV.U32 R0, RZ, RZ, R25 ;  /* 0x000000ffff007224 */ /* 0x000fce00078e0019 */
[----:B------:R-:W-:Y:S05]  /*1f30*/  CALL.REL.NOINC `($__internal_0_$__cuda_sm3x_div_rn_noftz_f32_slowpath) ;  /* 0x0000001800747944 */ /* 0x000fea0003c00000 */
[----:B------:R-:W-:-:S07]  /*1f40*/  MOV R3, R0 ;  /* 0x0000000000037202 */ /* 0x000fce0000000f00 */
.L_x_35:
[----:B------:R-:W-:Y:S05]  /*1f50*/  BSYNC.RECONVERGENT B7 ;  /* 0x0000000000077941 */ /* 0x000fea0003800200 */
.L_x_34:
        /* <DEDUP_REMOVED lines=19> */
[----:B------:R-:W-:-:S07]  /*2090*/  IMAD.MOV.U32 R33, RZ, RZ, R0 ;  /* 0x000000ffff217224 */ /* 0x000fce00078e0000 */
.L_x_37:
[----:B------:R-:W-:Y:S05]  /*20a0*/  BSYNC.RECONVERGENT B7 ;  /* 0x0000000000077941 */ /* 0x000fea0003800200 */
.L_x_36:
[----:B------:R-:W0:Y:S01]  /*20b0*/  LDCU UR7, c[0x0][0x3e8] ;  /* 0x00007d00ff0777ac */ /* 0x000e220008000800 */
[----:B------:R-:W1:Y:S01]  /*20c0*/  MUFU.RCP R0, R25 ;  /* 0x0000001900007308 */ /* 0x000e620000001000 */
[----:B------:R-:W-:Y:S01]  /*20d0*/  FMUL R32, R14, R45 ;  /* 0x0000002d0e207220 */ /* 0x000fe20000400000 */
[----:B------:R2:W-:Y:S01]  /*20e0*/  REDG.E.ADD.F32.FTZ.RN.STRONG.GPU desc[UR8][R46.64], R33 ;  /* 0x000000212e0079a6 */ /* 0x0005e2000c12f308 */
[----:B------:R-:W-:Y:S05]  /*20f0*/  BSSY.RECONVERGENT B7, `(.L_x_38) ;  /* 0x0000013000077945 */ /* 0x000fea0003800200 */
[----:B------:R-:W3:Y:S01]  /*2100*/  FCHK P1, R32, R25 ;  /* 0x0000001920007302 */ /* 0x000ee20000020000 */
[----:B-1----:R-:W-:Y:S01]  /*2110*/  FFMA R3, -R25, R0, 1 ;  /* 0x3f80000019037423 */ /* 0x002fe20000000100 */
[----:B0-----:R-:W-:-:S03]  /*2120*/  IMAD R26, R39, UR7, RZ ;  /* 0x00000007271a7c24 */ /* 0x001fc6000f8e02ff */
[----:B------:R-:W-:Y:S02]  /*2130*/  FFMA R0, R0, R3, R0 ;  /* 0x0000000300007223 */ /* 0x000fe40000000000 */
[----:B------:R-:W-:Y:S02]  /*2140*/  IADD3 R40, P2, PT, R26, R40, RZ ;  /* 0x000000281a287210 */ /* 0x000fe40007f5e0ff */
[----:B------:R-:W-:Y:S01]  /*2150*/  SHF.R.S32.HI R27, RZ, 0x1f, R26 ;  /* 0x0000001fff1b7819 */ /* 0x000fe2000001141a */
[----:B------:R-:W-:Y:S01]  /*2160*/  FFMA R3, R0, R32, RZ ;  /* 0x0000002000037223 */ /* 0x000fe200000000ff */
[----:B------:R-:W-:-:S03]  /*2170*/  LEA R38, P3, R40, R19, 0x2 ;  /* 0x0000001328267211 */ /* 0x000fc600078610ff */
[----:B--2---:R-:W-:Y:S02]  /*2180*/  IMAD.X R33, RZ, RZ, R27, P2 ;  /* 0x000000ffff217224 */ /* 0x004fe400010e061b */
[----:B------:R-:W-:-:S03]  /*2190*/  FFMA R2, -R25, R3, R32 ;  /* 0x0000000319027223 */ /* 0x000fc60000000120 */
[----:B------:R-:W-:Y:S01]  /*21a0*/  LEA.HI.X R39, R40, R20, R33, 0x2, P3 ;  /* 0x0000001428277211 */ /* 0x000fe200018f1421 */
[----:B------:R-:W-:Y:S01]  /*21b0*/  FFMA R3, R0, R2, R3 ;  /* 0x0000000200037223 */ /* 0x000fe20000000003 */
[----:B---3--:R-:W-:Y:S06]  /*21c0*/  @!P1 BRA `(.L_x_39) ;  /* 0x0000000000149947 */ /* 0x008fec0003800000 */
[----:B------:R-:W-:Y:S01]  /*21d0*/  MOV R3, R32 ;  /* 0x0000002000037202 */ /* 0x000fe20000000f00 */
[----:B------:R-:W-:Y:S01]  /*21e0*/  IMAD.MOV.U32 R0, RZ, RZ, R25 ;  /* 0x000000ffff007224 */ /* 0x000fe200078e0019 */
[----:B------:R-:W-:-:S07]  /*21f0*/  MOV R2, 0x2210 ;  /* 0x0000221000027802 */ /* 0x000fce0000000f00 */
[----:B------:R-:W-:Y:S05]  /*2200*/  CALL.REL.NOINC `($__internal_0_$__cuda_sm3x_div_rn_noftz_f32_slowpath) ;  /* 0x0000001400c07944 */ /* 0x000fea0003c00000 */
[----:B------:R-:W-:-:S07]  /*2210*/  IMAD.MOV.U32 R3, RZ, RZ, R0 ;  /* 0x000000ffff037224 */ /* 0x000fce00078e0000 */
.L_x_39:
[----:B------:R-:W-:Y:S05]  /*2220*/  BSYNC.RECONVERGENT B7 ;  /* 0x0000000000077941 */ /* 0x000fea0003800200 */
.L_x_38:
[----:B------:R-:W0:Y:S01]  /*2230*/  MUFU.RCP R0, R25 ;  /* 0x0000001900007308 */ /* 0x000e220000001000 */
[----:B------:R-:W-:Y:S01]  /*2240*/  FMUL R32, R14, R43 ;  /* 0x0000002b0e207220 */ /* 0x000fe20000400000 */
[----:B------:R1:W-:Y:S01]  /*2250*/  REDG.E.ADD.F32.FTZ.RN.STRONG.GPU desc[UR8][R38.64], R3 ;  /* 0x00000003260079a6 */ /* 0x0003e2000c12f308 */
[----:B------:R-:W-:Y:S01]  /*2260*/  IADD3 R41, P2, PT, R26, R41, RZ ;  /* 0x000000291a297210 */ /* 0x000fe20007f5e0ff */
[----:B------:R-:W-:Y:S03]  /*2270*/  BSSY.RECONVERGENT B7, `(.L_x_40) ;  /* 0x000000f000077945 */ /* 0x000fe60003800200 */
[----:B------:R-:W-:Y:S01]  /*2280*/  LEA R26, P3, R41, R19, 0x2 ;  /* 0x00000013291a7211 */ /* 0x000fe200078610ff */
[----:B------:R-:W2:Y:S01]  /*2290*/  FCHK P1, R32, R25 ;  /* 0x0000001920007302 */ /* 0x000ea20000020000 */
[----:B------:R-:W-:-:S04]  /*22a0*/  IADD3.X R27, PT, PT, RZ, R27, RZ, P2, !PT ;  /* 0x0000001bff1b7210 */ /* 0x000fc800017fe4ff */
        /* <DEDUP_REMOVED lines=8> */
[----:B------:R-:W-:Y:S01]  /*2330*/  MOV R2, 0x2360 ;  /* 0x0000236000027802 */ /* 0x000fe20000000f00 */
[----:B------:R-:W-:-:S07]  /*2340*/  IMAD.MOV.U32 R0, RZ, RZ, R25 ;  /* 0x000000ffff007224 */ /* 0x000fce00078e0019 */
[----:B------:R-:W-:Y:S05]  /*2350*/  CALL.REL.NOINC `($__internal_0_$__cuda_sm3x_div_rn_noftz_f32_slowpath) ;  /* 0x00000014006c7944 */ /* 0x000fea0003c00000 */
.L_x_41:
[----:B------:R-:W-:Y:S05]  /*2360*/  BSYNC.RECONVERGENT B7 ;  /* 0x0000000000077941 */ /* 0x000fea0003800200 */
.L_x_40:
[----:B------:R0:W-:Y:S02]  /*2370*/  REDG.E.ADD.F32.FTZ.RN.STRONG.GPU desc[UR8][R26.64], R0 ;  /* 0x000000001a0079a6 */ /* 0x0001e4000c12f308 */
.L_x_33:
[----:B------:R-:W-:Y:S05]  /*2380*/  BSYNC.RECONVERGENT B6 ;  /* 0x0000000000067941 */ /* 0x000fea0003800200 */
.L_x_32:
[----:B------:R-:W-:Y:S02]  /*2390*/  IADD3 R31, PT, PT, R31, 0x2, RZ ;  /* 0x000000021f1f7810 */ /* 0x000fe40007ffe0ff */
[----:B0-----:R-:W-:-:S04]  /*23a0*/  LOP3.LUT R0, R18, 0x7ffffffe, RZ, 0xc0, !PT ;  /* 0x7ffffffe12007812 */ /* 0x001fc800078ec0ff */
[----:B------:R-:W-:-:S13]  /*23b0*/  ISETP.NE.AND P1, PT, R31, R0, PT ;  /* 0x000000001f00720c */ /* 0x000fda0003f25270 */
[----:B------:R-:W-:Y:S05]  /*23c0*/  @P1 BRA `(.L_x_42) ;  /* 0xffffffec00701947 */ /* 0x000fea000383ffff */
[----:B------:R-:W-:Y:S05]  /*23d0*/  BSYNC B4 ;  /* 0x0000000000047941 */ /* 0x000fea0003800000 */
.L_x_13:
[----:B------:R-:W-:-:S05]  /*23e0*/  I2FP.F32.U32 R3, R0 ;  /* 0x0000000000037245 */ /* 0x000fca0000201000 */
[----:B------:R-:W-:-:S07]  /*23f0*/  FADD R3, R3, 0.5 ;  /* 0x3f00000003037421 */ /* 0x000fce0000000000 */
.L_x_12:
[----:B------:R-:W-:Y:S05]  /*2400*/  BSYNC B5 ;  /* 0x0000000000057941 */ /* 0x000fea0003800000 */
.L_x_11:
[----:B------:R-:W-:-:S04]  /*2410*/  LOP3.LUT R0, R18, 0x1, RZ, 0xc0, !PT ;  /* 0x0000000112007812 */ /* 0x000fc800078ec0ff */
[----:B------:R-:W-:-:S13]  /*2420*/  ISETP.NE.U32.AND P1, PT, R0, 0x1, PT ;  /* 0x000000010000780c */ /* 0x000fda0003f25070 */
[----:B------:R-:W-:Y:S05]  /*2430*/  @P1 BRA `(.L_x_8) ;  /* 0x0000000800301947 */ /* 0x000fea0003800000 */
[----:B------:R-:W0:Y:S01]  /*2440*/  MUFU.RCP R0, R23 ;  /* 0x0000001700007308 */ /* 0x000e220000001000 */
[----:B------:R-:W-:Y:S01]  /*2450*/  FMUL R26, R3, R16 ;  /* 0x00000010031a7220 */ /* 0x000fe20000400000 */
[----:B------:R-:W-:Y:S06]  /*2460*/  BSSY.RECONVERGENT B4, `(.L_x_43) ;  /* 0x000000c000047945 */ /* 0x000fec0003800200 */
        /* <DEDUP_REMOVED lines=8> */
[----:B------:R-:W-:Y:S01]  /*24f0*/  MOV R2, 0x2520 ;  /* 0x0000252000027802 */ /* 0x000fe20000000f00 */
[----:B------:R-:W-:-:S07]  /*2500*/  IMAD.MOV.U32 R0, RZ, RZ, R23 ;  /* 0x000000ffff007224 */ /* 0x000fce00078e0017 */
[----:B------:R-:W-:Y:S05]  /*2510*/  CALL.REL.NOINC `($__internal_0_$__cuda_sm3x_div_rn_noftz_f32_slowpath) ;  /* 0x0000001000fc7944 */ /* 0x000fea0003c00000 */
.L_x_44:
[----:B------:R-:W-:Y:S05]  /*2520*/  BSYNC.RECONVERGENT B4 ;  /* 0x0000000000047941 */ /* 0x000fea0003800200 */
.L_x_43:
        /* <DEDUP_REMOVED lines=15> */
[----:B------:R-:W-:-:S03]  /*2620*/  FADD R33, -R29, 1 ;  /* 0x3f8000001d217421 */ /* 0x000fc60000000100 */
[----:B------:R-:W0:Y:S02]  /*2630*/  F2I.TRUNC.NTZ R0, R3 ;  /* 0x0000000300007305 */ /* 0x000e24000020f100 */
[C---:B0-----:R-:W-:Y:S02]  /*2640*/  ISETP.GE.AND P0, PT, R0.reuse, UR6, PT ;  /* 0x0000000600007c0c */ /* 0x041fe4000bf06270 */
[----:B------:R-:W-:Y:S02]  /*2650*/  VIMNMX R38, PT, PT, R0, UR6, PT ;  /* 0x0000000600267c48 */ /* 0x000fe4000bfe0100 */
[----:B------:R-:W-:Y:S02]  /*2660*/  FSEL R2, R3, R10, !P0 ;  /* 0x0000000a03027208 */ /* 0x000fe40004000000 */
[----:B------:R-:W-:-:S05]  /*2670*/  I2FP.F32.S32 R27, R38 ;  /* 0x00000026001b7245 */ /* 0x000fca0000201400 */
[----:B------:R-:W-:Y:S01]  /*2680*/  FADD R2, R2, -R27 ;  /* 0x8000001b02027221 */ /* 0x000fe20000000000 */
[----:B------:R-:W-:Y:S01]  /*2690*/  VIADD R27, R0, 0x1 ;  /* 0x00000001001b7836 */ /* 0x000fe20000000000 */
[----:B------:R-:W-:Y:S02]  /*26a0*/  MOV R0, R28 ;  /* 0x0000001c00007202 */ /* 0x000fe40000000f00 */
[----:B------:R-:W-:Y:S01]  /*26b0*/  FADD R26, -R2, 1 ;  /* 0x3f800000021a7421 */ /* 0x000fe20000000100 */
[-C--:B------:R-:W-:Y:S01]  /*26c0*/  FMUL R39, R33, R2.reuse ;  /* 0x0000000221277220 */ /* 0x080fe20000400000 */
[----:B------:R-:W-:Y:S01]  /*26d0*/  FMUL R31, R29, R2 ;  /* 0x000000021d1f7220 */ /* 0x000fe20000400000 */
[----:B------:R-:W-:Y:S01]  /*26e0*/  SEL R27, R27, UR6, !P0 ;  /* 0x000000061b1b7c07 */ /* 0x000fe2000c000000 */
[-C--:B------:R-:W-:Y:S01]  /*26f0*/  FMUL R3, R33, R26.reuse ;  /* 0x0000001a21037220 */ /* 0x080fe20000400000 */
[----:B------:R-:W-:Y:S01]  /*2700*/  FMUL R37, R29, R26 ;  /* 0x0000001a1d257220 */ /* 0x000fe20000400000 */
[----:B------:R-:W-:-:S07]  /*2710*/  IMAD.MOV.U32 R26, RZ, RZ, R30 ;  /* 0x000000ffff1a7224 */ /* 0x000fce00078e001e */
.L_x_46:
[----:B------:R-:W-:Y:S05]  /*2720*/  BSYNC.RECONVERGENT B1 ;  /* 0x0000000000017941 */ /* 0x000fea0003800200 */
.L_x_45:
[----:B------:R-:W-:-:S04]  /*2730*/  LOP3.LUT R29, R0, R38, R27, 0xfe, !PT ;  /* 0x00000026001d7212 */ /* 0x000fc800078efe1b */
[----:B------:R-:W-:-:S04]  /*2740*/  LOP3.LUT R29, R29, R26, RZ, 0xfc, !PT ;  /* 0x0000001a1d1d7212 */ /* 0x000fc800078efcff */
[----:B------:R-:W-:-:S13]  /*2750*/  ISETP.GE.AND P0, PT, R29, RZ, PT ;  /* 0x000000ff1d00720c */ /* 0x000fda0003f06270 */
[----:B------:R-:W-:Y:S05]  /*2760*/  @!P0 BRA `(.L_x_8) ;  /* 0x0000000400648947 */ /* 0x000fea0003800000 */
[----:B------:R-:W0:Y:S01]  /*2770*/  LDCU UR7, c[0x0][0x3e8] ;  /* 0x00007d00ff0777ac */ /* 0x000e220008000800 */
[----:B------:R-:W1:Y:S01]  /*2780*/  MUFU.RCP R2, R25 ;  /* 0x0000001900027308 */ /* 0x000e620000001000 */
[----:B------:R-:W-:Y:S01]  /*2790*/  FMUL R32, R14, R3 ;  /* 0x000000030e207220 */ /* 0x000fe20000400000 */
[----:B------:R-:W-:Y:S06]  /*27a0*/  BSSY.RECONVERGENT B4, `(.L_x_47) ;  /* 0x0000013000047945 */ /* 0x000fec0003800200 */
[----:B------:R-:W2:Y:S01]  /*27b0*/  FCHK P0, R32, R25 ;  /* 0x0000001920007302 */ /* 0x000ea20000000000 */
[----:B-1----:R-:W-:Y:S01]  /*27c0*/  FFMA R3, -R25, R2, 1 ;  /* 0x3f80000019037423 */ /* 0x002fe20000000102 */
[----:B0-----:R-:W-:-:S03]  /*27d0*/  IMAD R29, R0, UR7, RZ ;  /* 0x00000007001d7c24 */ /* 0x001fc6000f8e02ff */
[----:B------:R-:W-:Y:S02]  /*27e0*/  FFMA R0, R2, R3, R2 ;  /* 0x0000000302007223 */ /* 0x000fe40000000002 */
[----:B------:R-:W-:Y:S02]  /*27f0*/  IADD3 R30, P1, PT, R29, R38, RZ ;  /* 0x000000261d1e7210 */ /* 0x000fe40007f3e0ff */
[----:B------:R-:W-:Y:S01]  /*2800*/  SHF.R.S32.HI R28, RZ, 0x1f, R29 ;  /* 0x0000001fff1c7819 */ /* 0x000fe2000001141d */
[----:B------:R-:W-:Y:S01]  /*2810*/  FFMA R3, R0, R32, RZ ;  /* 0x0000002000037223 */ /* 0x000fe200000000ff */
[----:B------:R-:W-:-:S03]  /*2820*/  LEA R40, P2, R30, R19, 0x2 ;  /* 0x000000131e287211 */ /* 0x000fc600078410ff */
[----:B------:R-:W-:Y:S02]  /*2830*/  IMAD.X R33, RZ, RZ, R28, P1 ;  /* 0x000000ffff217224 */ /* 0x000fe400008e061c */
[----:B------:R-:W-:-:S03]  /*2840*/  FFMA R2, -R25, R3, R32 ;  /* 0x0000000319027223 */ /* 0x000fc60000000120 */
[----:B------:R-:W-:Y:S01]  /*2850*/  LEA.HI.X R41, R30, R20, R33, 0x2, P2 ;  /* 0x000000141e297211 */ /* 0x000fe200010f1421 */
[----:B------:R-:W-:Y:S01]  /*2860*/  FFMA R3, R0, R2, R3 ;  /* 0x0000000200037223 */ /* 0x000fe20000000003 */
[----:B--2---:R-:W-:Y:S06]  /*2870*/  @!P0 BRA `(.L_x_48) ;  /* 0x0000000000148947 */ /* 0x004fec0003800000 */
[----:B------:R-:W-:Y:S01]  /*2880*/  MOV R3, R32 ;  /* 0x0000002000037202 */ /* 0x000fe20000000f00 */
[----:B------:R-:W-:Y:S01]  /*2890*/  IMAD.MOV.U32 R0, RZ, RZ, R25 ;  /* 0x000000ffff007224 */ /* 0x000fe200078e0019 */
[----:B------:R-:W-:-:S07]  /*28a0*/  MOV R2, 0x28c0 ;  /* 0x000028c000027802 */ /* 0x000fce0000000f00 */
[----:B------:R-:W-:Y:S05]  /*28b0*/  CALL.REL.NOINC `($__internal_0_$__cuda_sm3x_div_rn_noftz_f32_slowpath) ;  /* 0x0000001000147944 */ /* 0x000fea0003c00000 */
[----:B------:R-:W-:-:S07]  /*28c0*/  IMAD.MOV.U32 R3, RZ, RZ, R0 ;  /* 0x000000ffff037224 */ /* 0x000fce00078e0000 */
.L_x_48:
[----:B------:R-:W-:Y:S05]  /*28d0*/  BSYNC.RECONVERGENT B4 ;  /* 0x0000000000047941 */ /* 0x000fea0003800200 */
.L_x_47:
[----:B------:R-:W0:Y:S01]  /*28e0*/  MUFU.RCP R0, R25 ;  /* 0x0000001900007308 */ /* 0x000e220000001000 */
[----:B------:R-:W-:Y:S01]  /*28f0*/  FMUL R32, R14, R39 ;  /* 0x000000270e207220 */ /* 0x000fe20000400000 */
[----:B------:R1:W-:Y:S01]  /*2900*/  REDG.E.ADD.F32.FTZ.RN.STRONG.GPU desc[UR8][R40.64], R3 ;  /* 0x00000003280079a6 */ /* 0x0003e2000c12f308 */
[----:B------:R-:W-:Y:S01]  /*2910*/  IADD3 R30, P1, PT, R29, R27, RZ ;  /* 0x0000001b1d1e7210 */ /* 0x000fe20007f3e0ff */
[----:B------:R-:W-:Y:S03]  /*2920*/  BSSY.RECONVERGENT B4, `(.L_x_49) ;  /* 0x0000010000047945 */ /* 0x000fe60003800200 */
[----:B------:R-:W-:Y:S01]  /*2930*/  LEA R44, P2, R30, R19, 0x2 ;  /* 0x000000131e2c7211 */ /* 0x000fe200078410ff */
[----:B------:R-:W2:Y:S01]  /*2940*/  FCHK P0, R32, R25 ;  /* 0x0000001920007302 */ /* 0x000ea20000000000 */
[----:B0-----:R-:W-:-:S04]  /*2950*/  FFMA R33, -R25, R0, 1 ;  /* 0x3f80000019217423 */ /* 0x001fc80000000100 */
[----:B------:R-:W-:Y:S01]  /*2960*/  FFMA R0, R0, R33, R0 ;  /* 0x0000002100007223 */ /* 0x000fe20000000000 */
[----:B------:R-:W-:-:S03]  /*2970*/  IADD3.X R33, PT, PT, RZ, R28, RZ, P1, !PT ;  /* 0x0000001cff217210 */ /* 0x000fc60000ffe4ff */
[----:B------:R-:W-:Y:S01]  /*2980*/  FFMA R29, R0, R32, RZ ;  /* 0x00000020001d7223 */ /* 0x000fe200000000ff */
[----:B------:R-:W-:-:S03]  /*2990*/  LEA.HI.X R45, R30, R20, R33, 0x2, P2 ;  /* 0x000000141e2d7211 */ /* 0x000fc600010f1421 */
[----:B------:R-:W-:-:S04]  /*29a0*/  FFMA R2, -R25, R29, R32 ;  /* 0x0000001d19027223 */ /* 0x000fc80000000120 */
[----:B------:R-:W-:Y:S01]  /*29b0*/  FFMA R29, R0, R2, R29 ;  /* 0x00000002001d7223 */ /* 0x000fe2000000001d */
[----:B-12---:R-:W-:Y:S06]  /*29c0*/  @!P0 BRA `(.L_x_50) ;  /* 0x0000000000148947 */ /* 0x006fec0003800000 */
[----:B------:R-:W-:Y:S01]  /*29d0*/  IMAD.MOV.U32 R3, RZ, RZ, R32 ;  /* 0x000000ffff037224 */ /* 0x000fe200078e0020 */
[----:B------:R-:W-:Y:S01]  /*29e0*/  MOV R2, 0x2a10 ;  /* 0x00002a1000027802 */ /* 0x000fe20000000f00 */
[----:B------:R-:W-:-:S07]  /*29f0*/  IMAD.MOV.U32 R0, RZ, RZ, R25 ;  /* 0x000000ffff007224 */ /* 0x000fce00078e0019 */
[----:B------:R-:W-:Y:S05]  /*2a00*/  CALL.REL.NOINC `($__internal_0_$__cuda_sm3x_div_rn_noftz_f32_slowpath) ;  /* 0x0000000c00c07944 */ /* 0x000fea0003c00000 */
[----:B------:R-:W-:-:S07]  /*2a10*/  MOV R29, R0 ;  /* 0x00000000001d7202 */ /* 0x000fce0000000f00 */
.L_x_50:
[----:B------:R-:W-:Y:S05]  /*2a20*/  BSYNC.RECONVERGENT B4 ;  /* 0x0000000000047941 */ /* 0x000fea0003800200 */
.L_x_49:
        /* <DEDUP_REMOVED lines=18> */
[----:B------:R-:W-:Y:S01]  /*2b50*/  IMAD.MOV.U32 R3, RZ, RZ, R32 ;  /* 0x000000ffff037224 */ /* 0x000fe200078e0020 */
[----:B------:R-:W-:Y:S02]  /*2b60*/  MOV R0, R25 ;  /* 0x0000001900007202 */ /* 0x000fe40000000f00 */
[----:B------:R-:W-:-:S07]  /*2b70*/  MOV R2, 0x2b90 ;  /* 0x00002b9000027802 */ /* 0x000fce0000000f00 */
[----:B------:R-:W-:Y:S05]  /*2b80*/  CALL.REL.NOINC `($__internal_0_$__cuda_sm3x_div_rn_noftz_f32_slowpath) ;  /* 0x0000000c00607944 */ /* 0x000fea0003c00000 */
[----:B------:R-:W-:-:S07]  /*2b90*/  IMAD.MOV.U32 R3, RZ, RZ, R0 ;  /* 0x000000ffff037224 */ /* 0x000fce00078e0000 */
.L_x_52:
[----:B------:R-:W-:Y:S05]  /*2ba0*/  BSYNC.RECONVERGENT B4 ;  /* 0x0000000000047941 */ /* 0x000fea0003800200 */
.L_x_51:
        /* <DEDUP_REMOVED lines=19> */
.L_x_54:
[----:B------:R-:W-:Y:S05]  /*2ce0*/  BSYNC.RECONVERGENT B4 ;  /* 0x0000000000047941 */ /* 0x000fea0003800200 */
.L_x_53:
[----:B------:R0:W-:Y:S02]  /*2cf0*/  REDG.E.ADD.F32.FTZ.RN.STRONG.GPU desc[UR8][R26.64], R0 ;  /* 0x000000001a0079a6 */ /* 0x0001e4000c12f308 */
.L_x_8:
[----:B------:R-:W-:Y:S05]  /*2d00*/  BSYNC B3 ;  /* 0x0000000000037941 */ /* 0x000fea0003800000 */
.L_x_7:
[----:B------:R-:W-:-:S05]  /*2d10*/  VIADD R24, R24, 0x1 ;  /* 0x0000000118187836 */ /* 0x000fca0000000000 */
[----:B------:R-:W-:-:S13]  /*2d20*/  ISETP.NE.AND P0, PT, R24, R17, PT ;  /* 0x000000111800720c */ /* 0x000fda0003f05270 */
[----:B------:R-:W-:Y:S05]  /*2d30*/  @P0 BRA `(.L_x_55) ;  /* 0xffffffe000780947 */ /* 0x000fea000383ffff */
.L_x_2:
[----:B------:R-:W-:Y:S05]  /*2d40*/  BSYNC B0 ;  /* 0x0000000000007941 */ /* 0x000fea0003800000 */
.L_x_1:
[----:B------:R-:W1:Y:S01]  /*2d50*/  LDCU UR7, c[0x0][0x380] ;  /* 0x00007000ff0777ac */ /* 0x000e620008000800 */
[----:B------:R-:W-:-:S04]  /*2d60*/  IADD3 R6, PT, PT, R7, R6, RZ ;  /* 0x0000000607067210 */ /* 0x000fc80007ffe0ff */
[----:B-1----:R-:W-:-:S13]  /*2d70*/  ISETP.GE.AND P0, PT, R6, UR7, PT ;  /* 0x0000000706007c0c */ /* 0x002fda000bf06270 */
[----:B------:R-:W-:Y:S05]  /*2d80*/  @!P0 BRA `(.L_x_56) ;  /* 0xffffffd400408947 */ /* 0x000fea000383ffff */
[----:B------:R-:W-:Y:S05]  /*2d90*/  EXIT ;  /* 0x000000000000794d */ /* 0x000fea0003800000 */
.L_x_0:
[----:B0-----:R-:W0:Y:S02]  /*2da0*/  LDC.64 R2, c[0x0][0x388] ;  /* 0x0000e200ff027b82 */ /* 0x001e240000000a00 */
[----:B0-----:R-:W-:-:S06]  /*2db0*/  IMAD.WIDE R2, R6, 0x4, R2 ;  /* 0x0000000406027825 */ /* 0x001fcc00078e0202 */
[----:B------:R-:W2:Y:S01]  /*2dc0*/  LDG.E R2, desc[UR8][R2.64] ;  /* 0x0000000802027981 */ /* 0x000ea2000c1e1900 */
[----:B------:R-:W-:Y:S01]  /*2dd0*/  UMOV UR10, 0xd9d7bdbb ;  /* 0xd9d7bdbb000a7882 */ /* 0x000fe20000000000 */
[----:B------:R-:W-:Y:S01]  /*2de0*/  UMOV UR11, 0x3ddb7cdf ;  /* 0x3ddb7cdf000b7882 */ /* 0x000fe20000000000 */
[----:B------:R-:W-:Y:S01]  /*2df0*/  BSSY.RECONVERGENT B0, `(.L_x_57) ;  /* 0x00000ad000007945 */ /* 0x000fe20003800200 */
[----:B--2---:R-:W0:Y:S02]  /*2e00*/  F2F.F64.F32 R12, |R2| ;  /* 0x40000002000c7310 */ /* 0x004e240000201800 */
[----:B0-----:R-:W-:-:S14]  /*2e10*/  DSETP.GEU.AND P0, PT, R12, UR10, PT ;  /* 0x0000000a0c007e2a */ /* 0x001fdc000bf0e000 */
[----:B------:R-:W-:Y:S05]  /*2e20*/  @!P0 BRA `(.L_x_58) ;  /* 0x0000000800a48947 */ /* 0x000fea0003800000 */
[-C--:B-----5:R-:W-:Y:S02]  /*2e30*/  IABS R15, R5.reuse ;  /* 0x00000005000f7213 */ /* 0x0a0fe40000000000 */
[----:B------:R-:W-:Y:S02]  /*2e40*/  IABS R14, R4 ;  /* 0x00000004000e7213 */ /* 0x000fe40000000000 */
[----:B------:R-:W0:Y:S01]  /*2e50*/  I2F.RP R3, R15 ;  /* 0x0000000f00037306 */ /* 0x000e220000209400 */
[----:B------:R-:W-:Y:S02]  /*2e60*/  IABS R17, R6 ;  /* 0x0000000600117213 */ /* 0x000fe40000000000 */
[----:B------:R-:W-:Y:S02]  /*2e70*/  IABS R18, R5 ;  /* 0x0000000500127213 */ /* 0x000fe40000000000 */
[----:B------:R-:W-:-:S03]  /*2e80*/  IABS R19, R4 ;  /* 0x0000000400137213 */ /* 0x000fc60000000000 */
[----:B0-----:R-:W0:Y:S02]  /*2e90*/  MUFU.RCP R3, R3 ;  /* 0x0000000300037308 */ /* 0x001e240000001000 */
[----:B0-----:R-:W-:Y:S02]  /*2ea0*/  VIADD R12, R3, 0xffffffe ;  /* 0x0ffffffe030c7836 */ /* 0x001fe40000000000 */
[----:B------:R-:W-:-:S04]  /*2eb0*/  IMAD.MOV R3, RZ, RZ, -R18 ;  /* 0x000000ffff037224 */ /* 0x000fc800078e0a12 */
[----:B------:R0:W1:Y:S02]  /*2ec0*/  F2I.FTZ.U32.TRUNC.NTZ R13, R12 ;  /* 0x0000000c000d7305 */ /* 0x000064000021f000 */
[----:B0-----:R-:W-:Y:S01]  /*2ed0*/  MOV R12, RZ ;  /* 0x000000ff000c7202 */ /* 0x001fe20000000f00 */
[----:B-1----:R-:W-:-:S04]  /*2ee0*/  IMAD.MOV R16, RZ, RZ, -R13 ;  /* 0x000000ffff107224 */ /* 0x002fc800078e0a0d */
[----:B------:R-:W-:Y:S02]  /*2ef0*/  IMAD R11, R16, R15, RZ ;  /* 0x0000000f100b7224 */ /* 0x000fe400078e02ff */
[----:B------:R-:W0:Y:S02]  /*2f00*/  I2F.RP R16, R14 ;  /* 0x0000000e00107306 */ /* 0x000e240000209400 */
[----:B------:R-:W-:-:S04]  /*2f10*/  IMAD.HI.U32 R11, R13, R11, R12 ;  /* 0x0000000b0d0b7227 */ /* 0x000fc800078e000c */
[----:B------:R-:W-:-:S04]  /*2f20*/  IMAD.MOV.U32 R12, RZ, RZ, R17 ;  /* 0x000000ffff0c7224 */ /* 0x000fc800078e0011 */
[----:B------:R-:W-:-:S04]  /*2f30*/  IMAD.HI.U32 R11, R11, R12, RZ ;  /* 0x0000000c0b0b7227 */ /* 0x000fc800078e00ff */
[----:B------:R-:W-:Y:S01]  /*2f40*/  IMAD R12, R11, R3, R12 ;  /* 0x000000030b0c7224 */ /* 0x000fe200078e020c */
[----:B0-----:R-:W0:Y:S01]  /*2f50*/  MUFU.RCP R16, R16 ;  /* 0x0000001000107308 */ /* 0x001e220000001000 */
[----:B------:R-:W1:Y:S03]  /*2f60*/  LDC R3, c[0x0][0x3e0] ;  /* 0x0000f800ff037b82 */ /* 0x000e660000000800 */
[----:B------:R-:W-:-:S13]  /*2f70*/  ISETP.GT.U32.AND P1, PT, R15, R12, PT ;  /* 0x0000000c0f00720c */ /* 0x000fda0003f24070 */
[-C--:B------:R-:W-:Y:S01]  /*2f80*/  @!P1 IADD3 R12, PT, PT, R12, -R15.reuse, RZ ;  /* 0x8000000f0c0c9210 */ /* 0x080fe20007ffe0ff */
[----:B0-----:R-:W-:Y:S02]  /*2f90*/  VIADD R13, R16, 0xffffffe ;  /* 0x0ffffffe100d7836 */ /* 0x001fe40000000000 */
[----:B------:R-:W-:Y:S01]  /*2fa0*/  @!P1 VIADD R11, R11, 0x1 ;  /* 0x000000010b0b9836 */ /* 0x000fe20000000000 */
[----:B------:R-:W-:Y:S02]  /*2fb0*/  ISETP.GE.U32.AND P0, PT, R12, R15, PT ;  /* 0x0000000f0c00720c */ /* 0x000fe40003f06070 */
[----:B------:R-:W-:Y:S01]  /*2fc0*/  LOP3.LUT R12, R6, R5, RZ, 0x3c, !PT ;  /* 0x00000005060c7212 */ /* 0x000fe200078e3cff */
[----:B------:R-:W0:Y:S01]  /*2fd0*/  F2I.FTZ.U32.TRUNC.NTZ R13, R13 ;  /* 0x0000000d000d7305 */ /* 0x000e22000021f000 */
[----:B------:R-:W-:Y:S02]  /*2fe0*/  ISETP.NE.AND P1, PT, R5, RZ, PT ;  /* 0x000000ff0500720c */ /* 0x000fe40003f25270 */
[----:B------:R-:W-:-:S02]  /*2ff0*/  ISETP.GE.AND P2, PT, R12, RZ, PT ;  /* 0x000000ff0c00720c */ /* 0x000fc40003f46270 */
[----:B------:R-:W-:Y:S02]  /*3000*/  MOV R12, RZ ;  /* 0x000000ff000c7202 */ /* 0x000fe40000000f00 */
[----:B-1----:R-:W-:-:S03]  /*3010*/  IABS R17, R3 ;  /* 0x0000000300117213 */ /* 0x002fc60000000000 */
[----:B------:R-:W-:Y:S01]  /*3020*/  @P0 IADD3 R11, PT, PT, R11, 0x1, RZ ;  /* 0x000000010b0b0810 */ /* 0x000fe20007ffe0ff */
[----:B------:R-:W1:Y:S01]  /*3030*/  I2F.RP R16, R17 ;  /* 0x0000001100107306 */ /* 0x000e620000209400 */
[----:B0-----:R-:W-:-:S04]  /*3040*/  IMAD.MOV R15, RZ, RZ, -R13 ;  /* 0x000000ffff0f7224 */ /* 0x001fc800078e0a0d */
[----:B------:R-:W-:Y:S01]  /*3050*/  @!P2 IMAD.MOV R11, RZ, RZ, -R11 ;  /* 0x000000ffff0ba224 */ /* 0x000fe200078e0a0b */
[----:B------:R-:W-:Y:S01]  /*3060*/  @!P1 LOP3.LUT R11, RZ, R5, RZ, 0x33, !PT ;  /* 0x00000005ff0b9212 */ /* 0x000fe200078e33ff */
[----:B------:R-:W-:-:S03]  /*3070*/  IMAD R15, R15, R14, RZ ;  /* 0x0000000e0f0f7224 */ /* 0x000fc600078e02ff */
[----:B------:R-:W-:Y:S01]  /*3080*/  IABS R18, R11 ;  /* 0x0000000b00127213 */ /* 0x000fe20000000000 */
[----:B------:R-:W-:Y:S01]  /*3090*/  IMAD.HI.U32 R12, R13, R15, R12 ;  /* 0x0000000f0d0c7227 */ /* 0x000fe200078e000c */
[----:B------:R-:W-:Y:S01]  /*30a0*/  LOP3.LUT R11, R11, R4, RZ, 0x3c, !PT ;  /* 0x000000040b0b7212 */ /* 0x000fe200078e3cff */
[----:B-1----:R-:W0:Y:S02]  /*30b0*/  MUFU.RCP R16, R16 ;  /* 0x0000001000107308 */ /* 0x002e240000001000 */
[----:B------:R-:W-:Y:S01]  /*30c0*/  IMAD.MOV.U32 R13, RZ, RZ, R18 ;  /* 0x000000ffff0d7224 */ /* 0x000fe200078e0012 */
[----:B------:R-:W-:Y:S01]  /*30d0*/  ISETP.GE.AND P2, PT, R11, RZ, PT ;  /* 0x000000ff0b00720c */ /* 0x000fe20003f46270 */
[----:B------:R-:W-:Y:S02]  /*30e0*/  IMAD.MOV R15, RZ, RZ, -R19 ;  /* 0x000000ffff0f7224 */ /* 0x000fe400078e0a13 */
[----:B------:R-:W-:-:S04]  /*30f0*/  IMAD.HI.U32 R12, R12, R13, RZ ;  /* 0x0000000d0c0c7227 */ /* 0x000fc800078e00ff */
[----:B------:R-:W-:-:S05]  /*3100*/  IMAD R13, R12, R15, R13 ;  /* 0x0000000f0c0d7224 */ /* 0x000fca00078e020d */
[----:B------:R-:W-:Y:S01]  /*3110*/  ISETP.GT.U32.AND P1, PT, R14, R13, PT ;  /* 0x0000000d0e00720c */ /* 0x000fe20003f24070 */
[----:B0-----:R-:W-:-:S12]  /*3120*/  VIADD R15, R16, 0xffffffe ;  /* 0x0ffffffe100f7836 */ /* 0x001fd80000000000 */
[-C--:B------:R-:W-:Y:S01]  /*3130*/  @!P1 IADD3 R13, PT, PT, R13, -R14.reuse, RZ ;  /* 0x8000000e0d0d9210 */ /* 0x080fe20007ffe0ff */
[----:B------:R-:W-:Y:S01]  /*3140*/  @!P1 VIADD R12, R12, 0x1 ;  /* 0x000000010c0c9836 */ /* 0x000fe20000000000 */
[----:B------:R-:W-:Y:S02]  /*3150*/  ISETP.NE.AND P1, PT, R4, RZ, PT ;  /* 0x000000ff0400720c */ /* 0x000fe40003f25270 */
[----:B------:R-:W-:Y:S02]  /*3160*/  ISETP.GE.U32.AND P0, PT, R13, R14, PT ;  /* 0x0000000e0d00720c */ /* 0x000fe40003f06070 */
[----:B------:R-:W0:Y:S11]  /*3170*/  F2I.FTZ.U32.TRUNC.NTZ R13, R15 ;  /* 0x0000000f000d7305 */ /* 0x000e36000021f000 */
[----:B------:R-:W-:-:S05]  /*3180*/  @P0 IADD3 R12, PT, PT, R12, 0x1, RZ ;  /* 0x000000010c0c0810 */ /* 0x000fca0007ffe0ff */
[----:B------:R-:W-:Y:S02]  /*3190*/  IMAD.MOV.U32 R20, RZ, RZ, R12 ;  /* 0x000000ffff147224 */ /* 0x000fe400078e000c */
[----:B0-----:R-:W-:-:S03]  /*31a0*/  IMAD.MOV R12, RZ, RZ, -R13 ;  /* 0x000000ffff0c7224 */ /* 0x001fc600078e0a0d */
[----:B------:R-:W-:Y:S01]  /*31b0*/  @!P2 IADD3 R20, PT, PT, -R20, RZ, RZ ;  /* 0x000000ff1414a210 */ /* 0x000fe20007ffe1ff */
[----:B------:R-:W-:Y:S01]  /*31c0*/  IMAD R11, R12, R17, RZ ;  /* 0x000000110c0b7224 */ /* 0x000fe200078e02ff */
[----:B------:R-:W-:Y:S01]  /*31d0*/  @!P1 LOP3.LUT R20, RZ, R4, RZ, 0x33, !PT ;  /* 0x00000004ff149212 */ /* 0x000fe200078e33ff */
[----:B------:R-:W-:-:S03]  /*31e0*/  IMAD.MOV.U32 R12, RZ, RZ, RZ ;  /* 0x000000ffff0c7224 */ /* 0x000fc600078e00ff */
[----:B------:R-:W-:Y:S01]  /*31f0*/  IABS R14, R20 ;  /* 0x00000014000e7213 */ /* 0x000fe20000000000 */
[----:B------:R-:W-:-:S04]  /*3200*/  IMAD.HI.U32 R11, R13, R11, R12 ;  /* 0x0000000b0d0b7227 */ /* 0x000fc800078e000c */
[----:B------:R-:W-:Y:S02]  /*3210*/  IMAD.MOV.U32 R12, RZ, RZ, R14 ;  /* 0x000000ffff0c7224 */ /* 0x000fe400078e000e */
[----:B------:R-:W0:Y:S02]  /*3220*/  LDC.64 R14, c[0x0][0x398] ;  /* 0x0000e600ff0e7b82 */ /* 0x000e240000000a00 */
[----:B------:R-:W-:-:S05]  /*3230*/  IMAD.HI.U32 R11, R11, R12, RZ ;  /* 0x0000000c0b0b7227 */ /* 0x000fca00078e00ff */
[----:B------:R-:W-:-:S05]  /*3240*/  IADD3 R13, PT, PT, -R11, RZ, RZ ;  /* 0x000000ff0b0d7210 */ /* 0x000fca0007ffe1ff */
[----:B------:R-:W-:-:S05]  /*3250*/  IMAD R12, R17, R13, R12 ;  /* 0x0000000d110c7224 */ /* 0x000fca00078e020c */
[----:B------:R-:W-:-:S13]  /*3260*/  ISETP.GT.U32.AND P1, PT, R17, R12, PT ;  /* 0x0000000c1100720c */ /* 0x000fda0003f24070 */
[----:B------:R-:W-:Y:S02]  /*3270*/  @!P1 IMAD.IADD R12, R12, 0x1, -R17 ;  /* 0x000000010c0c9824 */ /* 0x000fe400078e0a11 */
[----:B------:R-:W-:Y:S01]  /*3280*/  @!P1 VIADD R11, R11, 0x1 ;  /* 0x000000010b0b9836 */ /* 0x000fe20000000000 */
[----:B------:R-:W-:Y:S02]  /*3290*/  ISETP.NE.AND P1, PT, R3, RZ, PT ;  /* 0x000000ff0300720c */ /* 0x000fe40003f25270 */
[----:B------:R-:W-:Y:S02]  /*32a0*/  ISETP.GE.U32.AND P0, PT, R12, R17, PT ;  /* 0x000000110c00720c */ /* 0x000fe40003f06070 */
[----:B------:R-:W-:-:S04]  /*32b0*/  LOP3.LUT R12, R20, R3, RZ, 0x3c, !PT ;  /* 0x00000003140c7212 */ /* 0x000fc800078e3cff */
[----:B------:R-:W-:Y:S02]  /*32c0*/  ISETP.GE.AND P2, PT, R12, RZ, PT ;  /* 0x000000ff0c00720c */ /* 0x000fe40003f46270 */
[----:B------:R-:W1:Y:S05]  /*32d0*/  LDC.64 R12, c[0x0][0x390] ;  /* 0x0000e400ff0c7b82 */ /* 0x000e6a0000000a00 */
[----:B------:R-:W-:-:S06]  /*32e0*/  @P0 IADD3 R11, PT, PT, R11, 0x1, RZ ;  /* 0x000000010b0b0810 */ /* 0x000fcc0007ffe0ff */
[----:B------:R-:W-:Y:S01]  /*32f0*/  @!P2 IMAD.MOV R11, RZ, RZ, -R11 ;  /* 0x000000ffff0ba224 */ /* 0x000fe200078e0a0b */
[----:B------:R-:W-:-:S05]  /*3300*/  @!P1 LOP3.LUT R11, RZ, R3, RZ, 0x33, !PT ;  /* 0x00000003ff0b9212 */ /* 0x000fca00078e33ff */
[----:B------:R-:W-:Y:S02]  /*3310*/  IMAD R17, R11, 0x5, RZ ;  /* 0x000000050b117824 */ /* 0x000fe400078e02ff */
[----:B0-----:R-:W-:-:S04]  /*3320*/  IMAD.WIDE R14, R6, 0x4, R14 ;  /* 0x00000004060e7825 */ /* 0x001fc800078e020e */
[----:B-1----:R-:W-:Y:S01]  /*3330*/  IMAD.WIDE R12, R17, 0x4, R12 ;  /* 0x00000004110c7825 */ /* 0x002fe200078e020c */
[----:B------:R-:W2:Y:S05]  /*3340*/  LDG.E R23, desc[UR8][R14.64] ;  /* 0x000000080e177981 */ /* 0x000eaa000c1e1900 */
[----:B------:R-:W3:Y:S01]  /*3350*/  LDG.E R12, desc[UR8][R12.64] ;  /* 0x000000080c0c7981 */ /* 0x000ee2000c1e1900 */
[----:B------:R-:W-:-:S04]  /*3360*/  IMAD.MOV R18, RZ, RZ, -R11 ;  /* 0x000000ffff127224 */ /* 0x000fc800078e0a0b */
[----:B------:R-:W-:Y:S01]  /*3370*/  IMAD R11, R3, R18, R20 ;  /* 0x00000012030b7224 */ /* 0x000fe200078e0214 */
[----:B--2---:R-:W-:Y:S01]  /*3380*/  FSETP.NEU.AND P0, PT, R23, -1, PT ;  /* 0xbf8000001700780b */ /* 0x004fe20003f0d000 */
[----:B---3--:R-:W0:Y:S02]  /*3390*/  F2I.TRUNC.NTZ R16, R12 ;  /* 0x0000000c00107305 */ /* 0x008e24000020f100 */
[----:B0-----:R-:W-:-:S10]  /*33a0*/  IMAD R11, R16, R3, R11 ;  /* 0x00000003100b7224 */ /* 0x001fd400078e020b */
[----:B------:R-:W-:Y:S05]  /*33b0*/  @!P0 BRA `(.L_x_58) ;  /* 0x0000000400408947 */ /* 0x000fea0003800000 */
[----:B------:R-:W-:Y:S02]  /*33c0*/  SHF.R.S32.HI R3, RZ, 0x1f, R6 ;  /* 0x0000001fff037819 */ /* 0x000fe40000011406 */
[----:B------:R-:W-:-:S04]  /*33d0*/  LEA R12, P0, R6, UR12, 0x2 ;  /* 0x0000000c060c7c11 */ /* 0x000fc8000f8010ff */
[----:B------:R-:W-:-:S05]  /*33e0*/  LEA.HI.X R13, R6, UR13, R3, 0x2, P0 ;  /* 0x0000000d060d7c11 */ /* 0x000fca00080f1403 */
[----:B------:R0:W2:Y:S01]  /*33f0*/  LDG.E R16, desc[UR8][R12.64] ;  /* 0x000000080c107981 */ /* 0x0000a2000c1e1900 */
[C---:B------:R-:W-:Y:S01]  /*3400*/  FSETP.GT.AND P0, PT, R23.reuse, R8, PT ;  /* 0x000000081700720b */ /* 0x040fe20003f04000 */
[----:B------:R-:W-:Y:S01]  /*3410*/  BSSY.RECONVERGENT B1, `(.L_x_59) ;  /* 0x0000026000017945 */ /* 0x000fe20003800200 */
[----:B------:R-:W-:Y:S01]  /*3420*/  HFMA2 R19, -RZ, RZ, 0, 0 ;  /* 0x00000000ff137431 */ /* 0x000fe200000001ff */
[----:B------:R-:W-:Y:S01]  /*3430*/  MOV R14, 0xffffffff ;  /* 0xffffffff000e7802 */ /* 0x000fe20000000f00 */
[----:B------:R-:W-:Y:S01]  /*3440*/  IMAD.MOV.U32 R15, RZ, RZ, RZ ;  /* 0x000000ffff0f7224 */ /* 0x000fe200078e00ff */
[----:B------:R-:W-:Y:S01]  /*3450*/  FSETP.LT.OR P0, PT, R23, -1, P0 ;  /* 0xbf8000001700780b */ /* 0x000fe20000701400 */
[----:B------:R-:W-:Y:S02]  /*3460*/  IMAD.MOV.U32 R17, RZ, RZ, RZ ;  /* 0x000000ffff117224 */ /* 0x000fe400078e00ff */
[----:B------:R-:W-:Y:S01]  /*3470*/  IMAD.MOV.U32 R3, RZ, RZ, RZ ;  /* 0x000000ffff037224 */ /* 0x000fe200078e00ff */
[----:B0-----:R-:W-:Y:S01]  /*3480*/  MOV R12, 0xffffffff ;  /* 0xffffffff000c7802 */ /* 0x001fe20000000f00 */
[----:B------:R-:W-:-:S02]  /*3490*/  IMAD.MOV.U32 R21, RZ, RZ, -0x1 ;  /* 0xffffffffff157424 */ /* 0x000fc400078e00ff */
[----:B------:R-:W-:Y:S01]  /*34a0*/  IMAD.MOV.U32 R13, RZ, RZ, -0x1 ;  /* 0xffffffffff0d7424 */ /* 0x000fe200078e00ff */
[----:B--2---:R-:W-:-:S04]  /*34b0*/  FSETP.GT.AND P1, PT, R16, R9, PT ;  /* 0x000000091000720b */ /* 0x004fc80003f24000 */
[----:B------:R-:W-:-:S04]  /*34c0*/  FSETP.LT.OR P1, PT, R16, -1, P1 ;  /* 0xbf8000001000780b */ /* 0x000fc80000f21400 */
[----:B------:R-:W-:-:S13]  /*34d0*/  PLOP3.LUT P0, PT, P0, P1, PT, 0xf8, 0x8f ;  /* 0x00000000008f781c */ /* 0x000fda0000703f70 */
[----:B------:R-:W-:Y:S05]  /*34e0*/  @P0 BRA `(.L_x_60) ;  /* 0x0000000000600947 */ /* 0x000fea0003800000 */
[----:B------:R-:W-:Y:S02]  /*34f0*/  FMNMX.NAN R3, RZ, R23, !PT ;  /* 0x00000017ff037209 */ /* 0x000fe40007820000 */
[----:B------:R-:W-:Y:S02]  /*3500*/  FMNMX.NAN R13, RZ, R16, !PT ;  /* 0x00000010ff0d7209 */ /* 0x000fe40007820000 */
[----:B------:R-:W0:Y:S08]  /*3510*/  F2I.TRUNC.NTZ R15, R3 ;  /* 0x00000003000f7305 */ /* 0x000e30000020f100 */
[----:B------:R-:W1:Y:S01]  /*3520*/  F2I.TRUNC.NTZ R16, R13 ;  /* 0x0000000d00107305 */ /* 0x000e62000020f100 */
[----:B0-----:R-:W-:-:S02]  /*3530*/  ISETP.GE.AND P0, PT, R15, UR5, PT ;  /* 0x000000050f007c0c */ /* 0x001fc4000bf06270 */
[----:B------:R-:W-:Y:S02]  /*3540*/  VIMNMX R12, PT, PT, R15, UR5, PT ;  /* 0x000000050f0c7c48 */ /* 0x000fe4000bfe0100 */
[----:B------:R-:W-:Y:S02]  /*3550*/  FSEL R17, R3, R0, !P0 ;  /* 0x0000000003117208 */ /* 0x000fe40004000000 */
[----:B------:R-:W-:Y:S02]  /*3560*/  I2FP.F32.S32 R20, R12 ;  /* 0x0000000c00147245 */ /* 0x000fe40000201400 */
[C---:B-1----:R-:W-:Y:S02]  /*3570*/  ISETP.GE.AND P1, PT, R16.reuse, UR6, PT ;  /* 0x0000000610007c0c */ /* 0x042fe4000bf26270 */
[----:B------:R-:W-:Y:S01]  /*3580*/  VIMNMX R14, PT, PT, R16, UR6, PT ;  /* 0x00000006100e7c48 */ /* 0x000fe2000bfe0100 */
[----:B------:R-:W-:Y:S01]  /*3590*/  FADD R20, R17, -R20 ;  /* 0x8000001411147221 */ /* 0x000fe20000000000 */
[----:B------:R-:W-:Y:S01]  /*35a0*/  FSEL R18, R13, R10, !P1 ;  /* 0x0000000a0d127208 */ /* 0x000fe20004800000 */
[----:B------:R-:W-:Y:S01]  /*35b0*/  VIADD R13, R15, 0x1 ;  /* 0x000000010f0d7836 */ /* 0x000fe20000000000 */
[----:B------:R-:W-:-:S02]  /*35c0*/  I2FP.F32.S32 R19, R14 ;  /* 0x0000000e00137245 */ /* 0x000fc40000201400 */
[----:B------:R-:W-:Y:S02]  /*35d0*/  IADD3 R16, PT, PT, R16, 0x1, RZ ;  /* 0x0000000110107810 */ /* 0x000fe40007ffe0ff */
[----:B------:R-:W-:Y:S01]  /*35e0*/  SEL R13, R13, UR5, !P0 ;  /* 0x000000050d0d7c07 */ /* 0x000fe2000c000000 */
[----:B------:R-:W-:Y:S01]  /*35f0*/  FADD R19, R18, -R19 ;  /* 0x8000001312137221 */ /* 0x000fe20000000000 */
[----:B------:R-:W-:-:S03]  /*3600*/  FADD R18, -R20, 1 ;  /* 0x3f80000014127421 */ /* 0x000fc60000000100 */
[C---:B------:R-:W-:Y:S01]  /*3610*/  FADD R21, -R19.reuse, 1 ;  /* 0x3f80000013157421 */ /* 0x040fe20000000100 */
[----:B------:R-:W-:Y:S01]  /*3620*/  FMUL R3, R20, R19 ;  /* 0x0000001314037220 */ /* 0x000fe20000400000 */
[----:B------:R-:W-:Y:S02]  /*3630*/  FMUL R17, R19, R18 ;  /* 0x0000001213117220 */ /* 0x000fe40000400000 */
[-C--:B------:R-:W-:Y:S01]  /*3640*/  FMUL R15, R18, R21.reuse ;  /* 0x00000015120f7220 */ /* 0x080fe20000400000 */
[----:B------:R-:W-:Y:S01]  /*3650*/  FMUL R19, R20, R21 ;  /* 0x0000001514137220 */ /* 0x000fe20000400000 */
[----:B------:R-:W-:-:S07]  /*3660*/  SEL R21, R16, UR6, !P1 ;  /* 0x0000000610157c07 */ /* 0x000fce000c800000 */
.L_x_60:
[----:B------:R-:W-:Y:S05]  /*3670*/  BSYNC.RECONVERGENT B1 ;  /* 0x0000000000017941 */ /* 0x000fea0003800200 */
.L_x_59:
[----:B------:R-:W-:Y:S01]  /*3680*/  LOP3.LUT R16, R12, R14, R21, 0xfe, !PT ;  /* 0x0000000e0c107212 */ /* 0x000fe200078efe15 */
[----:B------:R-:W-:-:S03]  /*3690*/  IMAD R26, R11, UR4, RZ ;  /* 0x000000040b1a7c24 */ /* 0x000fc6000f8e02ff */
[----:B------:R-:W-:Y:S02]  /*36a0*/  LOP3.LUT R16, R16, R13, RZ, 0xfc, !PT ;  /* 0x0000000d10107212 */ /* 0x000fe400078efcff */
[----:B------:R-:W-:Y:S02]  /*36b0*/  SHF.R.S32.HI R23, RZ, 0x1f, R26 ;  /* 0x0000001fff177819 */ /* 0x000fe4000001141a */
[----:B------:R-:W-:-:S13]  /*36c0*/  ISETP.GE.AND P0, PT, R16, RZ, PT ;  /* 0x000000ff1000720c */ /* 0x000fda0003f06270 */
[----:B------:R-:W-:Y:S05]  /*36d0*/  @!P0 BRA `(.L_x_58) ;  /* 0x0000000000788947 */ /* 0x000fea0003800000 */
[----:B------:R-:W-:Y:S01]  /*36e0*/  IMAD R11, R12, UR16, RZ ;  /* 0x000000100c0b7c24 */ /* 0x000fe2000f8e02ff */
[----:B------:R-:W-:Y:S01]  /*36f0*/  LEA R27, P0, R26, UR14, 0x2 ;  /* 0x0000000e1a1b7c11 */ /* 0x000fe2000f8010ff */
[----:B------:R-:W-:Y:S02]  /*3700*/  IMAD R16, R13, UR16, RZ ;  /* 0x000000100d107c24 */ /* 0x000fe4000f8e02ff */
[----:B------:R-:W-:Y:S01]  /*3710*/  FMUL R3, R2, R3 ;  /* 0x0000000302037220 */ /* 0x000fe20000400000 */
[----:B------:R-:W-:Y:S02]  /*3720*/  SHF.R.S32.HI R18, RZ, 0x1f, R11 ;  /* 0x0000001fff127819 */ /* 0x000fe4000001140b */
[-C--:B------:R-:W-:Y:S02]  /*3730*/  IADD3 R20, P1, PT, R11, R14.reuse, RZ ;  /* 0x0000000e0b147210 */ /* 0x080fe40007f3e0ff */
[----:B------:R-:W-:Y:S01]  /*3740*/  LEA.HI.X R26, R26, UR15, R23, 0x2, P0 ;  /* 0x0000000f1a1a7c11 */ /* 0x000fe200080f1417 */
[----:B------:R-:W-:Y:S01]  /*3750*/  FMUL R23, R2, R15 ;  /* 0x0000000f02177220 */ /* 0x000fe20000400000 */
[----:B------:R-:W-:Y:S01]  /*3760*/  LEA R12, P0, R20, R27, 0x2 ;  /* 0x0000001b140c7211 */ /* 0x000fe200078010ff */
[----:B------:R-:W-:Y:S01]  /*3770*/  IMAD.X R25, RZ, RZ, R18, P1 ;  /* 0x000000ffff197224 */ /* 0x000fe200008e0612 */
[----:B------:R-:W-:-:S04]  /*3780*/  IADD3 R22, P1, PT, R16, R14, RZ ;  /* 0x0000000e10167210 */ /* 0x000fc80007f3e0ff */
[----:B------:R-:W-:Y:S02]  /*3790*/  LEA.HI.X R13, R20, R26, R25, 0x2, P0 ;  /* 0x0000001a140d7211 */ /* 0x000fe400000f1419 */
[----:B------:R-:W-:Y:S01]  /*37a0*/  IADD3 R15, P0, PT, R11, R21, RZ ;  /* 0x000000150b0f7210 */ /* 0x000fe20007f1e0ff */
[----:B------:R-:W-:Y:S01]  /*37b0*/  FMUL R11, R2, R17 ;  /* 0x00000011020b7220 */ /* 0x000fe20000400000 */
[----:B------:R-:W-:Y:S01]  /*37c0*/  IADD3 R20, P2, PT, R16, R21, RZ ;  /* 0x0000001510147210 */ /* 0x000fe20007f5e0ff */
[----:B------:R-:W-:Y:S01]  /*37d0*/  FMUL R21, R2, R19 ;  /* 0x0000001302157220 */ /* 0x000fe20000400000 */
[----:B------:R-:W-:Y:S01]  /*37e0*/  SHF.R.S32.HI R16, RZ, 0x1f, R16 ;  /* 0x0000001fff107819 */ /* 0x000fe20000011410 */
[----:B------:R-:W-:Y:S01]  /*37f0*/  IMAD.X R24, RZ, RZ, R18, P0 ;  /* 0x000000ffff187224 */ /* 0x000fe200000e0612 */
[-C--:B------:R-:W-:Y:S01]  /*3800*/  LEA R14, P0, R15, R27.reuse, 0x2 ;  /* 0x0000001b0f0e7211 */ /* 0x080fe200078010ff */
[----:B------:R0:W-:Y:S01]  /*3810*/  REDG.E.ADD.F32.FTZ.RN.STRONG.GPU desc[UR8][R12.64], R23 ;  /* 0x000000170c0079a6 */ /* 0x0001e2000c12f308 */
[----:B------:R-:W-:Y:S01]  /*3820*/  IADD3.X R17, PT, PT, RZ, R16, RZ, P1, !PT ;  /* 0x00000010ff117210 */ /* 0x000fe20000ffe4ff */
[----:B------:R-:W-:Y:S01]  /*3830*/  IMAD.X R19, RZ, RZ, R16, P2 ;  /* 0x000000ffff137224 */ /* 0x000fe200010e0610 */
[----:B------:R-:W-:-:S02]  /*3840*/  LEA R16, P1, R22, R27, 0x2 ;  /* 0x0000001b16107211 */ /* 0x000fc400078210ff */
[----:B------:R-:W-:Y:S02]  /*3850*/  LEA R18, P2, R20, R27, 0x2 ;  /* 0x0000001b14127211 */ /* 0x000fe400078410ff */
[-C--:B------:R-:W-:Y:S02]  /*3860*/  LEA.HI.X R15, R15, R26.reuse, R24, 0x2, P0 ;  /* 0x0000001a0f0f7211 */ /* 0x080fe400000f1418 */
[-C--:B------:R-:W-:Y:S02]  /*3870*/  LEA.HI.X R17, R22, R26.reuse, R17, 0x2, P1 ;  /* 0x0000001a16117211 */ /* 0x080fe400008f1411 */
[----:B------:R-:W-:Y:S01]  /*3880*/  LEA.HI.X R19, R20, R26, R19, 0x2, P2 ;  /* 0x0000001a14137211 */ /* 0x000fe200010f1413 */
[----:B------:R0:W-:Y:S04]  /*3890*/  REDG.E.ADD.F32.FTZ.RN.STRONG.GPU desc[UR8][R14.64], R11 ;  /* 0x0000000b0e0079a6 */ /* 0x0001e8000c12f308 */
[----:B------:R0:W-:Y:S04]  /*38a0*/  REDG.E.ADD.F32.FTZ.RN.STRONG.GPU desc[UR8][R16.64], R21 ;  /* 0x00000015100079a6 */ /* 0x0001e8000c12f308 */
[----:B------:R0:W-:Y:S02]  /*38b0*/  REDG.E.ADD.F32.FTZ.RN.STRONG.GPU desc[UR8][R18.64], R3 ;  /* 0x00000003120079a6 */ /* 0x0001e4000c12f308 */
.L_x_58:
[----:B------:R-:W-:Y:S05]  /*38c0*/  BSYNC.RECONVERGENT B0 ;  /* 0x0000000000007941 */ /* 0x000fea0003800200 */
.L_x_57:
[----:B------:R-:W-:-:S05]  /*38d0*/  IMAD.IADD R6, R7, 0x1, R6 ;  /* 0x0000000107067824 */ /* 0x000fca00078e0206 */
[----:B------:R-:W-:-:S13]  /*38e0*/  ISETP.GE.AND P0, PT, R6, UR17, PT ;  /* 0x0000001106007c0c */ /* 0x000fda000bf06270 */
[----:B------:R-:W-:Y:S05]  /*38f0*/  @!P0 BRA `(.L_x_0) ;  /* 0xfffffff400288947 */ /* 0x000fea000383ffff */
[----:B------:R-:W-:Y:S05]  /*3900*/  EXIT ;  /* 0x000000000000794d */ /* 0x000fea0003800000 */
        .weak           $__internal_0_$__cuda_sm3x_div_rn_noftz_f32_slowpath
        .type           $__internal_0_$__cuda_sm3x_div_rn_noftz_f32_slowpath,@function
        .size           $__internal_0_$__cuda_sm3x_div_rn_noftz_f32_slowpath,(.L_x_147 - $__internal_0_$__cuda_sm3x_div_rn_noftz_f32_slowpath)
$__internal_0_$__cuda_sm3x_div_rn_noftz_f32_slowpath:
[----:B------:R-:W-:Y:S01]  /*3910*/  SHF.R.U32.HI R33, RZ, 0x17, R0 ;  /* 0x00000017ff217819 */ /* 0x000fe20000011600 */
[----:B------:R-:W-:Y:S01]  /*3920*/  BSSY.RECONVERGENT B1, `(.L_x_61) ;  /* 0x0000063000017945 */ /* 0x000fe20003800200 */
[----:B------:R-:W-:Y:S02]  /*3930*/  SHF.R.U32.HI R34, RZ, 0x17, R3 ;  /* 0x00000017ff227819 */ /* 0x000fe40000011603 */
[----:B------:R-:W-:Y:S02]  /*3940*/  LOP3.LUT R33, R33, 0xff, RZ, 0xc0, !PT ;  /* 0x000000ff21217812 */ /* 0x000fe400078ec0ff */
[----:B------:R-:W-:Y:S02]  /*3950*/  LOP3.LUT R34, R34, 0xff, RZ, 0xc0, !PT ;  /* 0x000000ff22227812 */ /* 0x000fe400078ec0ff */
[----:B------:R-:W-:-:S03]  /*3960*/  IADD3 R35, PT, PT, R33, -0x1, RZ ;  /* 0xffffffff21237810 */ /* 0x000fc60007ffe0ff */
[----:B------:R-:W-:Y:S01]  /*3970*/  VIADD R36, R34, 0xffffffff ;  /* 0xffffffff22247836 */ /* 0x000fe20000000000 */
[----:B------:R-:W-:-:S04]  /*3980*/  ISETP.GT.U32.AND P1, PT, R35, 0xfd, PT ;  /* 0x000000fd2300780c */ /* 0x000fc80003f24070 */
[----:B------:R-:W-:-:S13]  /*3990*/  ISETP.GT.U32.OR P1, PT, R36, 0xfd, P1 ;  /* 0x000000fd2400780c */ /* 0x000fda0000f24470 */
[----:B------:R-:W-:Y:S01]  /*39a0*/  @!P1 IMAD.MOV.U32 R32, RZ, RZ, RZ ;  /* 0x000000ffff209224 */ /* 0x000fe200078e00ff */
[----:B------:R-:W-:Y:S06]  /*39b0*/  @!P1 BRA `(.L_x_62) ;  /* 0x00000000005c9947 */ /* 0x000fec0003800000 */
[----:B------:R-:W-:Y:S02]  /*39c0*/  FSETP.GTU.FTZ.AND P1, PT, |R3|, +INF , PT ;  /* 0x7f8000000300780b */ /* 0x000fe40003f3c200 */
[----:B------:R-:W-:-:S04]  /*39d0*/  FSETP.GTU.FTZ.AND P2, PT, |R0|, +INF , PT ;  /* 0x7f8000000000780b */ /* 0x000fc80003f5c200 */
[----:B------:R-:W-:-:S13]  /*39e0*/  PLOP3.LUT P1, PT, P1, P2, PT, 0xf8, 0x8f ;  /* 0x00000000008f781c */ /* 0x000fda0000f25f70 */
[----:B------:R-:W-:Y:S05]  /*39f0*/  @P1 BRA `(.L_x_63) ;  /* 0x0000000400501947 */ /* 0x000fea0003800000 */
[----:B------:R-:W-:-:S13]  /*3a00*/  LOP3.LUT P1, RZ, R0, 0x7fffffff, R3, 0xc8, !PT ;  /* 0x7fffffff00ff7812 */ /* 0x000fda000782c803 */
[----:B------:R-:W-:Y:S05]  /*3a10*/  @!P1 BRA `(.L_x_64) ;  /* 0x0000000400409947 */ /* 0x000fea0003800000 */
[C---:B------:R-:W-:Y:S02]  /*3a20*/  FSETP.NEU.FTZ.AND P3, PT, |R3|.reuse, +INF , PT ;  /* 0x7f8000000300780b */ /* 0x040fe40003f7d200 */
[----:B------:R-:W-:Y:S02]  /*3a30*/  FSETP.NEU.FTZ.AND P2, PT, |R0|, +INF , PT ;  /* 0x7f8000000000780b */ /* 0x000fe40003f5d200 */
[----:B------:R-:W-:-:S11]  /*3a40*/  FSETP.NEU.FTZ.AND P1, PT, |R3|, +INF , PT ;  /* 0x7f8000000300780b */ /* 0x000fd60003f3d200 */
[----:B------:R-:W-:Y:S05]  /*3a50*/  @!P2 BRA !P3, `(.L_x_64) ;  /* 0x000000040030a947 */ /* 0x000fea0005800000 */
[----:B------:R-:W-:-:S04]  /*3a60*/  LOP3.LUT P3, RZ, R3, 0x7fffffff, RZ, 0xc0, !PT ;  /* 0x7fffffff03ff7812 */ /* 0x000fc8000786c0ff */
[----:B------:R-:W-:-:S13]  /*3a70*/  PLOP3.LUT P2, PT, P2, P3, PT, 0x2f, 0xf2 ;  /* 0x0000000000f2781c */ /* 0x000fda0001746577 */
[----:B------:R-:W-:Y:S05]  /*3a80*/  @P2 BRA `(.L_x_65) ;  /* 0x00000004001c2947 */ /* 0x000fea0003800000 */
[----:B------:R-:W-:-:S04]  /*3a90*/  LOP3.LUT P2, RZ, R0, 0x7fffffff, RZ, 0xc0, !PT ;  /* 0x7fffffff00ff7812 */ /* 0x000fc8000784c0ff */
[----:B------:R-:W-:-:S13]  /*3aa0*/  PLOP3.LUT P1, PT, P1, P2, PT, 0x2f, 0xf2 ;  /* 0x0000000000f2781c */ /* 0x000fda0000f24577 */
[----:B------:R-:W-:Y:S05]  /*3ab0*/  @P1 BRA `(.L_x_66) ;  /* 0x0000000400041947 */ /* 0x000fea0003800000 */
[----:B------:R-:W-:Y:S02]  /*3ac0*/  ISETP.GE.AND P1, PT, R36, RZ, PT ;  /* 0x000000ff2400720c */ /* 0x000fe40003f26270 */
[----:B------:R-:W-:-:S11]  /*3ad0*/  ISETP.GE.AND P2, PT, R35, RZ, PT ;  /* 0x000000ff2300720c */ /* 0x000fd60003f46270 */
[----:B------:R-:W-:Y:S01]  /*3ae0*/  @P1 MOV R32, RZ ;  /* 0x000000ff00201202 */ /* 0x000fe20000000f00 */
[----:B------:R-:W-:Y:S02]  /*3af0*/  @!P1 IMAD.MOV.U32 R32, RZ, RZ, -0x40 ;  /* 0xffffffc0ff209424 */ /* 0x000fe400078e00ff */
[----:B------:R-:W-:Y:S01]  /*3b00*/  @!P1 FFMA R3, R3, 1.84467440737095516160e+19, RZ ;  /* 0x5f80000003039823 */ /* 0x000fe200000000ff */
[----:B------:R-:W-:Y:S01]  /*3b10*/  @!P2 FFMA R0, R0, 1.84467440737095516160e+19, RZ ;  /* 0x5f8000000000a823 */ /* 0x000fe200000000ff */
[----:B------:R-:W-:-:S07]  /*3b20*/  @!P2 VIADD R32, R32, 0x40 ;  /* 0x000000402020a836 */ /* 0x000fce0000000000 */
.L_x_62:
[----:B------:R-:W-:Y:S01]  /*3b30*/  LEA R35, R33, 0xc0800000, 0x17 ;  /* 0xc080000021237811 */ /* 0x000fe200078eb8ff */
[----:B------:R-:W-:Y:S03]  /*3b40*/  BSSY.RECONVERGENT B2, `(.L_x_67) ;  /* 0x0000036000027945 */ /* 0x000fe60003800200 */
[----:B------:R-:W-:Y:S01]  /*3b50*/  IADD3 R42, PT, PT, -R35, R0, RZ ;  /* 0x00000000232a7210 */ /* 0x000fe20007ffe1ff */
[----:B------:R-:W-:-:S03]  /*3b60*/  VIADD R0, R34, 0xffffff81 ;  /* 0xffffff8122007836 */ /* 0x000fc60000000000 */
[----:B------:R-:W0:Y:S01]  /*3b70*/  MUFU.RCP R49, R42 ;  /* 0x0000002a00317308 */ /* 0x000e220000001000 */
[----:B------:R-:W-:Y:S01]  /*3b80*/  FADD.FTZ R34, -R42, -RZ ;  /* 0x800000ff2a227221 */ /* 0x000fe20000010100 */
[C---:B------:R-:W-:Y:S01]  /*3b90*/  IMAD R35, R0.reuse, -0x800000, R3 ;  /* 0xff80000000237824 */ /* 0x040fe200078e0203 */
[----:B------:R-:W-:-:S05]  /*3ba0*/  IADD3 R33, PT, PT, R0, 0x7f, -R33 ;  /* 0x0000007f00217810 */ /* 0x000fca0007ffe821 */
[----:B------:R-:W-:Y:S02]  /*3bb0*/  IMAD.IADD R36, R33, 0x1, R32 ;  /* 0x0000000121247824 */ /* 0x000fe400078e0220 */
[----:B0-----:R-:W-:-:S04]  /*3bc0*/  FFMA R0, R49, R34, 1 ;  /* 0x3f80000031007423 */ /* 0x001fc80000000022 */
[----:B------:R-:W-:-:S04]  /*3bd0*/  FFMA R0, R49, R0, R49 ;  /* 0x0000000031007223 */ /* 0x000fc80000000031 */
[----:B------:R-:W-:-:S04]  /*3be0*/  FFMA R33, R35, R0, RZ ;  /* 0x0000000023217223 */ /* 0x000fc800000000ff */
[----:B------:R-:W-:-:S04]  /*3bf0*/  FFMA R3, R34, R33, R35 ;  /* 0x0000002122037223 */ /* 0x000fc80000000023 */
[----:B------:R-:W-:-:S04]  /*3c00*/  FFMA R3, R0, R3, R33 ;  /* 0x0000000300037223 */ /* 0x000fc80000000021 */
[----:B------:R-:W-:-:S04]  /*3c10*/  FFMA R32, R34, R3, R35 ;  /* 0x0000000322207223 */ /* 0x000fc80000000023 */
[----:B------:R-:W-:-:S05]  /*3c20*/  FFMA R33, R0, R32, R3 ;  /* 0x0000002000217223 */ /* 0x000fca0000000003 */
[----:B------:R-:W-:-:S04]  /*3c30*/  SHF.R.U32.HI R35, RZ, 0x17, R33 ;  /* 0x00000017ff237819 */ /* 0x000fc80000011621 */
[----:B------:R-:W-:-:S04]  /*3c40*/  LOP3.LUT R35, R35, 0xff, RZ, 0xc0, !PT ;  /* 0x000000ff23237812 */ /* 0x000fc800078ec0ff */
[----:B------:R-:W-:-:S05]  /*3c50*/  IADD3 R34, PT, PT, R35, R36, RZ ;  /* 0x0000002423227210 */ /* 0x000fca0007ffe0ff */
[----:B------:R-:W-:-:S05]  /*3c60*/  VIADD R35, R34, 0xffffffff ;  /* 0xffffffff22237836 */ /* 0x000fca0000000000 */
[----:B------:R-:W-:-:S13]  /*3c70*/  ISETP.GE.U32.AND P1, PT, R35, 0xfe, PT ;  /* 0x000000fe2300780c */ /* 0x000fda0003f26070 */
[----:B------:R-:W-:Y:S05]  /*3c80*/  @!P1 BRA `(.L_x_68) ;  /* 0x0000000000809947 */ /* 0x000fea0003800000 */
[----:B------:R-:W-:-:S13]  /*3c90*/  ISETP.GT.AND P1, PT, R34, 0xfe, PT ;  /* 0x000000fe2200780c */ /* 0x000fda0003f24270 */
[----:B------:R-:W-:Y:S05]  /*3ca0*/  @P1 BRA `(.L_x_69) ;  /* 0x00000000006c1947 */ /* 0x000fea0003800000 */
[----:B------:R-:W-:-:S13]  /*3cb0*/  ISETP.GE.AND P1, PT, R34, 0x1, PT ;  /* 0x000000012200780c */ /* 0x000fda0003f26270 */
[----:B------:R-:W-:Y:S05]  /*3cc0*/  @P1 BRA `(.L_x_70) ;  /* 0x0000000000741947 */ /* 0x000fea0003800000 */
[----:B------:R-:W-:Y:S02]  /*3cd0*/  ISETP.GE.AND P1, PT, R34, -0x18, PT ;  /* 0xffffffe82200780c */ /* 0x000fe40003f26270 */
[----:B------:R-:W-:-:S11]  /*3ce0*/  LOP3.LUT R33, R33, 0x80000000, RZ, 0xc0, !PT ;  /* 0x8000000021217812 */ /* 0x000fd600078ec0ff */
[----:B------:R-:W-:Y:S05]  /*3cf0*/  @!P1 BRA `(.L_x_70) ;  /* 0x0000000000689947 */ /* 0x000fea0003800000 */
[CCC-:B------:R-:W-:Y:S01]  /*3d00*/  FFMA.RP R35, R0.reuse, R32.reuse, R3.reuse ;  /* 0x0000002000237223 */ /* 0x1c0fe20000008003 */
[CCC-:B------:R-:W-:Y:S01]  /*3d10*/  FFMA.RM R36, R0.reuse, R32.reuse, R3.reuse ;  /* 0x0000002000247223 */ /* 0x1c0fe20000004003 */
[----:B------:R-:W-:Y:S01]  /*3d20*/  FFMA.RZ R0, R0, R32, R3 ;  /* 0x0000002000007223 */ /* 0x000fe2000000c003 */
[C---:B------:R-:W-:Y:S02]  /*3d30*/  ISETP.NE.AND P3, PT, R34.reuse, RZ, PT ;  /* 0x000000ff2200720c */ /* 0x040fe40003f65270 */
[----:B------:R-:W-:Y:S02]  /*3d40*/  ISETP.NE.AND P2, PT, R34, RZ, PT ;  /* 0x000000ff2200720c */ /* 0x000fe40003f45270 */
[----:B------:R-:W-:Y:S02]  /*3d50*/  LOP3.LUT R0, R0, 0x7fffff, RZ, 0xc0, !PT ;  /* 0x007fffff00007812 */ /* 0x000fe400078ec0ff */
[----:B------:R-:W-:Y:S02]  /*3d60*/  FSETP.NEU.FTZ.AND P1, PT, R35, R36, PT ;  /* 0x000000242300720b */ /* 0x000fe40003f3d000 */
[----:B------:R-:W-:Y:S01]  /*3d70*/  LOP3.LUT R3, R0, 0x800000, RZ, 0xfc, !PT ;  /* 0x0080000000037812 */ /* 0x000fe200078efcff */
[C---:B------:R-:W-:Y:S01]  /*3d80*/  VIADD R0, R34.reuse, 0x20 ;  /* 0x0000002022007836 */ /* 0x040fe20000000000 */
[----:B------:R-:W-:-:S04]  /*3d90*/  IADD3 R34, PT, PT, -R34, RZ, RZ ;  /* 0x000000ff22227210 */ /* 0x000fc80007ffe1ff */
[----:B------:R-:W-:Y:S02]  /*3da0*/  SHF.L.U32 R0, R3, R0, RZ ;  /* 0x0000000003007219 */ /* 0x000fe400000006ff */
[----:B------:R-:W-:Y:S02]  /*3db0*/  SEL R34, R34, RZ, P3 ;  /* 0x000000ff22227207 */ /* 0x000fe40001800000 */
[----:B------:R-:W-:Y:S02]  /*3dc0*/  ISETP.NE.AND P2, PT, R0, RZ, P2 ;  /* 0x000000ff0000720c */ /* 0x000fe40001745270 */
[----:B------:R-:W-:Y:S02]  /*3dd0*/  SHF.R.U32.HI R35, RZ, R34, R3 ;  /* 0x00000022ff237219 */ /* 0x000fe40000011603 */
[----:B------:R-:W-:Y:S02]  /*3de0*/  PLOP3.LUT P1, PT, P1, P2, PT, 0xf8, 0x8f ;  /* 0x00000000008f781c */ /* 0x000fe40000f25f70 */
[----:B------:R-:W-:-:S02]  /*3df0*/  SHF.R.U32.HI R3, RZ, 0x1, R35 ;  /* 0x00000001ff037819 */ /* 0x000fc40000011623 */
[----:B------:R-:W-:-:S04]  /*3e00*/  SEL R0, RZ, 0x1, !P1 ;  /* 0x00000001ff007807 */ /* 0x000fc80004800000 */
[----:B------:R-:W-:-:S04]  /*3e10*/  LOP3.LUT R0, R0, 0x1, R3, 0xf8, !PT ;  /* 0x0000000100007812 */ /* 0x000fc800078ef803 */
[----:B------:R-:W-:-:S05]  /*3e20*/  LOP3.LUT R0, R0, R35, RZ, 0xc0, !PT ;  /* 0x0000002300007212 */ /* 0x000fca00078ec0ff */
[----:B------:R-:W-:-:S05]  /*3e30*/  IMAD.IADD R0, R3, 0x1, R0 ;  /* 0x0000000103007824 */ /* 0x000fca00078e0200 */
[----:B------:R-:W-:Y:S01]  /*3e40*/  LOP3.LUT R33, R0, R33, RZ, 0xfc, !PT ;  /* 0x0000002100217212 */ /* 0x000fe200078efcff */
[----:B------:R-:W-:Y:S06]  /*3e50*/  BRA `(.L_x_70) ;  /* 0x0000000000107947 */ /* 0x000fec0003800000 */
.L_x_69:
[----:B------:R-:W-:-:S04]  /*3e60*/  LOP3.LUT R33, R33, 0x80000000, RZ, 0xc0, !PT ;  /* 0x8000000021217812 */ /* 0x000fc800078ec0ff */
[----:B------:R-:W-:Y:S01]  /*3e70*/  LOP3.LUT R33, R33, 0x7f800000, RZ, 0xfc, !PT ;  /* 0x7f80000021217812 */ /* 0x000fe200078efcff */
[----:B------:R-:W-:Y:S06]  /*3e80*/  BRA `(.L_x_70) ;  /* 0x0000000000047947 */ /* 0x000fec0003800000 */
.L_x_68:
[----:B------:R-:W-:-:S07]  /*3e90*/  IMAD R33, R36, 0x800000, R33 ;  /* 0x0080000024217824 */ /* 0x000fce00078e0221 */
.L_x_70:
[----:B------:R-:W-:Y:S05]  /*3ea0*/  BSYNC.RECONVERGENT B2 ;  /* 0x0000000000027941 */ /* 0x000fea0003800200 */
.L_x_67:
[----:B------:R-:W-:Y:S01]  /*3eb0*/  MOV R0, R33 ;  /* 0x0000002100007202 */ /* 0x000fe20000000f00 */
[----:B------:R-:W-:Y:S06]  /*3ec0*/  BRA `(.L_x_71) ;  /* 0x0000000000207947 */ /* 0x000fec0003800000 */
.L_x_66:
[----:B------:R-:W-:-:S04]  /*3ed0*/  LOP3.LUT R0, R0, 0x80000000, R3, 0x48, !PT ;  /* 0x8000000000007812 */ /* 0x000fc800078e4803 */
[----:B------:R-:W-:Y:S01]  /*3ee0*/  LOP3.LUT R0, R0, 0x7f800000, RZ, 0xfc, !PT ;  /* 0x7f80000000007812 */ /* 0x000fe200078efcff */
[----:B------:R-:W-:Y:S06]  /*3ef0*/  BRA `(.L_x_71) ;  /* 0x0000000000147947 */ /* 0x000fec0003800000 */
.L_x_65:
[----:B------:R-:W-:Y:S01]  /*3f00*/  LOP3.LUT R0, R0, 0x80000000, R3, 0x48, !PT ;  /* 0x8000000000007812 */ /* 0x000fe200078e4803 */
[----:B------:R-:W-:Y:S06]  /*3f10*/  BRA `(.L_x_71) ;  /* 0x00000000000c7947 */ /* 0x000fec0003800000 */
.L_x_64:
[----:B------:R-:W0:Y:S01]  /*3f20*/  MUFU.RSQ R0, -QNAN ;  /* 0xffc0000000007908 */ /* 0x000e220000001400 */
[----:B------:R-:W-:Y:S05]  /*3f30*/  BRA `(.L_x_71) ;  /* 0x0000000000047947 */ /* 0x000fea0003800000 */
.L_x_63:
[----:B------:R-:W-:-:S07]  /*3f40*/  FADD.FTZ R0, R3, R0 ;  /* 0x0000000003007221 */ /* 0x000fce0000010000 */
.L_x_71:
[----:B------:R-:W-:Y:S05]  /*3f50*/  BSYNC.RECONVERGENT B1 ;  /* 0x0000000000017941 */ /* 0x000fea0003800200 */
.L_x_61:
[----:B------:R-:W-:-:S04]  /*3f60*/  IMAD.MOV.U32 R3, RZ, RZ, 0x0 ;  /* 0x00000000ff037424 */ /* 0x000fc800078e00ff */
[----:B0-----:R-:W-:Y:S05]  /*3f70*/  RET.REL.NODEC R2 `(_Z30roi_align_backward_cuda_kernelIfEviPKT_S2_S2_S2_PS0_PKiS5_S2_S5_S5_S5_iii) ;  /* 0xffffffc002207950 */ /* 0x001fea0003c3ffff */
.L_x_72:
[----:B------:R-:W-:-:S00]  /*3f80*/  BRA `(.L_x_72) ;  /* 0xfffffffc00fc7947 */ /* 0x000fc0000383ffff */
[----:B------:R-:W-:-:S00]  /*3f90*/  NOP ;  /* 0x0000000000007918 */ /* 0x000fc00000000000 */
        /* <DEDUP_REMOVED lines=14> */
.L_x_147:


//--------------------- .text._Z22fill_zeros_cuda_kernelIfEviPT_ --------------------------
	.section	.text._Z22fill_zeros_cuda_kernelIfEviPT_,"ax",@progbits
	.align	128
        .global         _Z22fill_zeros_cuda_kernelIfEviPT_
        .type           _Z22fill_zeros_cuda_kernelIfEviPT_,@function
        .size           _Z22fill_zeros_cuda_kernelIfEviPT_,(.L_x_150 - _Z22fill_zeros_cuda_kernelIfEviPT_)
        .other          _Z22fill_zeros_cuda_kernelIfEviPT_,@"STO_CUDA_ENTRY STV_DEFAULT"
_Z22fill_zeros_cuda_kernelIfEviPT_:
.text._Z22fill_zeros_cuda_kernelIfEviPT_:
        /* <DEDUP_REMOVED lines=9> */
[----:B------:R-:W1:Y:S01]  /*0090*/  LDCU UR4, c[0x0][0x370] ;  /* 0x00006e00ff0477ac */ /* 0x000e620008000800 */
[----:B------:R-:W2:Y:S01]  /*00a0*/  LDCU.64 UR6, c[0x0][0x358] ;  /* 0x00006b00ff0677ac */ /* 0x000ea20008000a00 */
[----:B-1----:R-:W-:-:S07]  /*00b0*/  IMAD R7, R7, UR4, RZ ;  /* 0x0000000407077c24 */ /* 0x002fce000f8e02ff */
.L_x_73:
[----:B0-----:R-:W-:Y:S01]  /*00c0*/  IMAD.WIDE R2, R0, 0x4, R4 ;  /* 0x0000000400027825 */ /* 0x001fe200078e0204 */
[----:B------:R-:W-:-:S04]  /*00d0*/  IADD3 R0, PT, PT, R7, R0, RZ ;  /* 0x0000000007007210 */ /* 0x000fc80007ffe0ff */
[----:B--2---:R1:W-:Y:S01]  /*00e0*/  STG.E desc[UR6][R2.64], RZ ;  /* 0x000000ff02007986 */ /* 0x0043e2000c101906 */
[----:B------:R-:W-:-:S13]  /*00f0*/  ISETP.GE.AND P0, PT, R0, UR5, PT ;  /* 0x0000000500007c0c */ /* 0x000fda000bf06270 */
[----:B-1----:R-:W-:Y:S05]  /*0100*/  @!P0 BRA `(.L_x_73) ;  /* 0xfffffffc00ec8947 */ /* 0x002fea000383ffff */
[----:B------:R-:W-:Y:S05]  /*0110*/  EXIT ;  /* 0x000000000000794d */ /* 0x000fea0003800000 */
.L_x_74:
        /* <DEDUP_REMOVED lines=14> */
.L_x_150:


//--------------------- .text._Z29roi_align_forward_cuda_kernelIfEviPKT_S2_PS0_S3_S3_PKiS5_S2_S5_S5_S5_iii --------------------------
	.section	.text._Z29roi_align_forward_cuda_kernelIfEviPKT_S2_PS0_S3_S3_PKiS5_S2_S5_S5_S5_iii,"ax",@progbits
	.align	128
        .global         _Z29roi_align_forward_cuda_kernelIfEviPKT_S2_PS0_S3_S3_PKiS5_S2_S5_S5_S5_iii
        .type           _Z29roi_align_forward_cuda_kernelIfEviPKT_S2_PS0_S3_S3_PKiS5_S2_S5_S5_S5_iii,@function
        .size           _Z29roi_align_forward_cuda_kernelIfEviPKT_S2_PS0_S3_S3_PKiS5_S2_S5_S5_S5_iii,(.L_x_148 - _Z29roi_align_forward_cuda_kernelIfEviPKT_S2_PS0_S3_S3_PKiS5_S2_S5_S5_S5_iii)
        .other          _Z29roi_align_forward_cuda_kernelIfEviPKT_S2_PS0_S3_S3_PKiS5_S2_S5_S5_S5_iii,@"STO_CUDA_ENTRY STV_DEFAULT"
_Z29roi_align_forward_cuda_kernelIfEviPKT_S2_PS0_S3_S3_PKiS5_S2_S5_S5_S5_iii:
.text._Z29roi_align_forward_cuda_kernelIfEviPKT_S2_PS0_S3_S3_PKiS5_S2_S5_S5_S5_iii:
[----:B------:R-:W-:Y:S01]  /*0000*/  LDC R1, c[0x0][0x37c] ;  /* 0x0000df00ff017b82 */ /* 0x000fe20000000800 */
[----:B------:R-:W0:Y:S01]  /*0010*/  S2R R0, SR_TID.X ;  /* 0x0000000000007919 */ /* 0x000e220000002100 */
[----:B------:R-:W1:Y:S06]  /*0020*/  LDCU UR5, c[0x0][0x360] ;  /* 0x00006c00ff0577ac */ /* 0x000e6c0008000800 */
[----:B------:R-:W0:Y:S01]  /*0030*/  S2UR UR4, SR_CTAID.X ;  /* 0x00000000000479c3 */ /* 0x000e220000002500 */
[----:B------:R-:W2:Y:S07]  /*0040*/  LDCU UR6, c[0x0][0x380] ;  /* 0x00007000ff0677ac */ /* 0x000eae0008000800 */
[----:B------:R-:W0:Y:S02]  /*0050*/  LDC R3, c[0x0][0x360] ;  /* 0x0000d800ff037b82 */ /* 0x000e240000000800 */
[----:B0-----:R-:W-:-:S05]  /*0060*/  IMAD R0, R3, UR4, R0 ;  /* 0x0000000403007c24 */ /* 0x001fca000f8e0200 */
[----:B--2---:R-:W-:-:S13]  /*0070*/  ISETP.GE.AND P0, PT, R0, UR6, PT ;  /* 0x0000000600007c0c */ /* 0x004fda000bf06270 */
[----:B-1----:R-:W-:Y:S05]  /*0080*/  @P0 EXIT ;  /* 0x000000000000094d */ /* 0x002fea0003800000 */
[----:B------:R-:W0:Y:S01]  /*0090*/  LDC.64 R12, c[0x0][0x3d0] ;  /* 0x0000f400ff0c7b82 */ /* 0x000e220000000a00 */
[----:B------:R-:W0:Y:S01]  /*00a0*/  LDCU.64 UR16, c[0x0][0x358] ;  /* 0x00006b00ff1077ac */ /* 0x000e220008000a00 */
[----:B------:R-:W1:Y:S06]  /*00b0*/  LDCU UR4, c[0x0][0x3e8] ;  /* 0x00007d00ff0477ac */ /* 0x000e6c0008000800 */
[----:B------:R-:W2:Y:S01]  /*00c0*/  LDC.64 R6, c[0x0][0x3b8] ;  /* 0x0000ee00ff067b82 */ /* 0x000ea20000000a00 */
[----:B------:R-:W3:Y:S07]  /*00d0*/  LDCU UR15, c[0x0][0x3e4] ;  /* 0x00007c80ff0f77ac */ /* 0x000eee0008000800 */
[----:B------:R-:W4:Y:S08]  /*00e0*/  LDC.64 R2, c[0x0][0x3b0] ;  /* 0x0000ec00ff027b82 */ /* 0x000f300000000a00 */
[----:B------:R-:W1:Y:S01]  /*00f0*/  LDC.64 R8, c[0x0][0x3c0] ;  /* 0x0000f000ff087b82 */ /* 0x000e620000000a00 */
[----:B0-----:R-:W3:Y:S07]  /*0100*/  LDG.E R12, desc[UR16][R12.64] ;  /* 0x000000100c0c7981 */ /* 0x001eee000c1e1900 */
[----:B------:R-:W0:Y:S01]  /*0110*/  LDC.64 R10, c[0x0][0x3c8] ;  /* 0x0000f200ff0a7b82 */ /* 0x000e220000000a00 */
[----:B--2---:R-:W2:Y:S04]  /*0120*/  LDG.E R6, desc[UR16][R6.64] ;  /* 0x0000001006067981 */ /* 0x004ea8000c1e1900 */
[----:B----4-:R4:W2:Y:S03]  /*0130*/  LDG.E R2, desc[UR16][R2.64] ;  /* 0x0000001002027981 */ /* 0x0108a6000c1e1900 */
[----:B------:R-:W4:Y:S01]  /*0140*/  LDC.64 R4, c[0x0][0x3d8] ;  /* 0x0000f600ff047b82 */ /* 0x000f220000000a00 */
[----:B-1----:R-:W2:Y:S04]  /*0150*/  LDG.E R8, desc[UR16][R8.64] ;  /* 0x0000001008087981 */ /* 0x002ea8000c1e1900 */
[----:B0-----:R-:W2:Y:S01]  /*0160*/  LDG.E R10, desc[UR16][R10.64] ;  /* 0x000000100a0a7981 */ /* 0x001ea2000c1e1900 */
[----:B------:R-:W0:Y:S01]  /*0170*/  LDCU UR6, c[0x0][0x370] ;  /* 0x00006e00ff0677ac */ /* 0x000e220008000800 */
[----:B------:R-:W-:-:S02]  /*0180*/  UIADD3 UR13, UPT, UPT, UR4, -0x1, URZ ;  /* 0xffffffff040d7890 */ /* 0x000fc4000fffe0ff */
[----:B------:R-:W-:Y:S01]  /*0190*/  I2FP.F32.S32 R14, UR4 ;  /* 0x00000004000e7c45 */ /* 0x000fe20008201400 */
[----:B---3--:R-:W-:Y:S02]  /*01a0*/  UIMAD UR4, UR4, UR15, URZ ;  /* 0x0000000f040472a4 */ /* 0x008fe4000f8e02ff */
[----:B------:R-:W-:Y:S01]  /*01b0*/  UIADD3 UR12, UPT, UPT, UR15, -0x1, URZ ;  /* 0xffffffff0f0c7890 */ /* 0x000fe2000fffe0ff */
[----:B----4-:R1:W5:Y:S01]  /*01c0*/  LDG.E R4, desc[UR16][R4.64] ;  /* 0x0000001004047981 */ /* 0x010362000c1e1900 */
[----:B------:R-:W-:Y:S02]  /*01d0*/  I2FP.F32.S32 R3, UR13 ;  /* 0x0000000d00037c45 */ /* 0x000fe40008201400 */
[----:B------:R-:W-:Y:S02]  /*01e0*/  R2UR UR11, R14 ;  /* 0x000000000e0b72ca */ /* 0x000fe400000e0000 */
[----:B------:R-:W-:Y:S01]  /*01f0*/  R2UR UR14, R3 ;  /* 0x00000000030e72ca */ /* 0x000fe200000e0000 */
[----:B0-----:R-:W-:Y:S01]  /*0200*/  UIMAD UR5, UR5, UR6, URZ ;  /* 0x00000006050572a4 */ /* 0x001fe2000f8e02ff */
[----:B-1----:R-:W-:Y:S01]  /*0210*/  IMAD.MOV.U32 R5, RZ, RZ, R0 ;  /* 0x000000ffff057224 */ /* 0x002fe200078e0000 */
[----:B------:R-:W-:-:S02]  /*0220*/  ISETP.NE.AND P0, PT, R12, RZ, PT ;  /* 0x000000ff0c00720c */ /* 0x000fc40003f05270 */
[----:B--2---:R-:W-:Y:S02]  /*0230*/  R2UR UR8, R6 ;  /* 0x00000000060872ca */ /* 0x004fe400000e0000 */
[----:B------:R-:W-:Y:S02]  /*0240*/  I2FP.F32.S32 R6, UR15 ;  /* 0x0000000f00067c45 */ /* 0x000fe40008201400 */
[----:B------:R-:W-:Y:S02]  /*0250*/  R2UR UR7, R2 ;  /* 0x00000000020772ca */ /* 0x000fe400000e0000 */
[----:B------:R-:W-:Y:S02]  /*0260*/  R2UR UR9, R8 ;  /* 0x00000000080972ca */ /* 0x000fe400000e0000 */
[----:B------:R-:W-:-:S03]  /*0270*/  R2UR UR10, R10 ;  /* 0x000000000a0a72ca */ /* 0x000fc600000e0000 */
[----:B------:R-:W-:-:S12]  /*0280*/  @!P0 BRA `(.L_x_75) ;  /* 0x0000001c000c8947 */ /* 0x000fd80003800000 */
[----:B------:R-:W-:-:S13]  /*0290*/  ISETP.NE.AND P0, PT, R12, 0x1, PT ;  /* 0x000000010c00780c */ /* 0x000fda0003f05270 */
[----:B------:R-:W-:Y:S05]  /*02a0*/  @P0 EXIT ;  /* 0x000000000000094d */ /* 0x000fea0003800000 */
.L_x_105:
[----:B------:R-:W-:Y:S02]  /*02b0*/  IABS R13, UR8 ;  /* 0x00000008000d7c13 */ /* 0x000fe40008000000 */
[----:B------:R-:W-:Y:S02]  /*02c0*/  IABS R0, UR7 ;  /* 0x0000000700007c13 */ /* 0x000fe40008000000 */
[----:B------:R-:W0:Y:S01]  /*02d0*/  I2F.RP R7, R13 ;  /* 0x0000000d00077306 */ /* 0x000e220000209400 */
[----:B------:R-:W-:Y:S02]  /*02e0*/  IABS R10, R5 ;  /* 0x00000005000a7213 */ /* 0x000fe40000000000 */
[----:B------:R-:W-:Y:S02]  /*02f0*/  IABS R11, UR8 ;  /* 0x00000008000b7c13 */ /* 0x000fe40008000000 */
[----:B------:R-:W-:-:S05]  /*0300*/  IABS R12, UR7 ;  /* 0x00000007000c7c13 */ /* 0x000fca0008000000 */
[----:B------:R-:W-:Y:S01]  /*0310*/  IMAD.MOV R12, RZ, RZ, -R12 ;  /* 0x000000ffff0c7224 */ /* 0x000fe200078e0a0c */
[----:B0-----:R-:W0:Y:S02]  /*0320*/  MUFU.RCP R7, R7 ;  /* 0x0000000700077308 */ /* 0x001e240000001000 */
[----:B0-----:R-:W-:Y:S01]  /*0330*/  VIADD R2, R7, 0xffffffe ;  /* 0x0ffffffe07027836 */ /* 0x001fe20000000000 */
[----:B------:R-:W-:Y:S02]  /*0340*/  IADD3 R7, PT, PT, RZ, -R11, RZ ;  /* 0x8000000bff077210 */ /* 0x000fe40007ffe0ff */
[----:B------:R-:W0:Y:S03]  /*0350*/  LDC R11, c[0x0][0x3e0] ;  /* 0x0000f800ff0b7b82 */ /* 0x000e260000000800 */
[----:B------:R1:W2:Y:S02]  /*0360*/  F2I.FTZ.U32.TRUNC.NTZ R3, R2 ;  /* 0x0000000200037305 */ /* 0x0002a4000021f000 */
[----:B-1----:R-:W-:Y:S01]  /*0370*/  IMAD.MOV.U32 R2, RZ, RZ, RZ ;  /* 0x000000ffff027224 */ /* 0x002fe200078e00ff */
[----:B--2---:R-:W-:-:S05]  /*0380*/  IADD3 R8, PT, PT, RZ, -R3, RZ ;  /* 0x80000003ff087210 */ /* 0x004fca0007ffe0ff */
[----:B------:R-:W-:Y:S02]  /*0390*/  IMAD R9, R8, R13, RZ ;  /* 0x0000000d08097224 */ /* 0x000fe400078e02ff */
[----:B------:R-:W1:Y:S02]  /*03a0*/  I2F.RP R8, R0 ;  /* 0x0000000000087306 */ /* 0x000e640000209400 */
[----:B------:R-:W-:-:S04]  /*03b0*/  IMAD.HI.U32 R3, R3, R9, R2 ;  /* 0x0000000903037227 */ /* 0x000fc800078e0002 */
[----:B------:R-:W-:Y:S01]  /*03c0*/  IMAD.MOV.U32 R2, RZ, RZ, R10 ;  /* 0x000000ffff027224 */ /* 0x000fe200078e000a */
[----:B0-----:R-:W-:-:S03]  /*03d0*/  IABS R10, R11 ;  /* 0x0000000b000a7213 */ /* 0x001fc60000000000 */
[----:B------:R-:W-:-:S04]  /*03e0*/  IMAD.HI.U32 R9, R3, R2, RZ ;  /* 0x0000000203097227 */ /* 0x000fc800078e00ff */
[----:B------:R-:W-:Y:S01]  /*03f0*/  IMAD R2, R9, R7, R2 ;  /* 0x0000000709027224 */ /* 0x000fe200078e0202 */
[----:B-1----:R-:W0:Y:S04]  /*0400*/  MUFU.RCP R8, R8 ;  /* 0x0000000800087308 */ /* 0x002e280000001000 */
[----:B------:R-:W-:-:S13]  /*0410*/  ISETP.GT.U32.AND P1, PT, R13, R2, PT ;  /* 0x000000020d00720c */ /* 0x000fda0003f24070 */
[----:B------:R-:W-:Y:S01]  /*0420*/  @!P1 IMAD.IADD R2, R2, 0x1, -R13 ;  /* 0x0000000102029824 */ /* 0x000fe200078e0a0d */
[----:B------:R-:W-:Y:S01]  /*0430*/  @!P1 IADD3 R9, PT, PT, R9, 0x1, RZ ;  /* 0x0000000109099810 */ /* 0x000fe20007ffe0ff */
[----:B0-----:R-:W-:Y:S01]  /*0440*/  VIADD R3, R8, 0xffffffe ;  /* 0x0ffffffe08037836 */ /* 0x001fe20000000000 */
[----:B------:R-:W-:Y:S02]  /*0450*/  ISETP.NE.AND P1, PT, RZ, UR8, PT ;  /* 0x00000008ff007c0c */ /* 0x000fe4000bf25270 */
[----:B------:R-:W-:Y:S02]  /*0460*/  ISETP.GE.U32.AND P0, PT, R2, R13, PT ;  /* 0x0000000d0200720c */ /* 0x000fe40003f06070 */
[----:B------:R-:W-:Y:S01]  /*0470*/  LOP3.LUT R2, R5, UR8, RZ, 0x3c, !PT ;  /* 0x0000000805027c12 */ /* 0x000fe2000f8e3cff */
[----:B------:R-:W0:Y:S03]  /*0480*/  F2I.FTZ.U32.TRUNC.NTZ R3, R3 ;  /* 0x0000000300037305 */ /* 0x000e26000021f000 */
[----:B------:R-:W-:Y:S01]  /*0490*/  ISETP.GE.AND P2, PT, R2, RZ, PT ;  /* 0x000000ff0200720c */ /* 0x000fe20003f46270 */
[----:B------:R-:W-:-:S06]  /*04a0*/  IMAD.MOV.U32 R2, RZ, RZ, RZ ;  /* 0x000000ffff027224 */ /* 0x000fcc00078e00ff */
[----:B------:R-:W-:Y:S02]  /*04b0*/  @P0 VIADD R9, R9, 0x1 ;  /* 0x0000000109090836 */ /* 0x000fe40000000000 */
[----:B0-----:R-:W-:-:S04]  /*04c0*/  IMAD.MOV R7, RZ, RZ, -R3 ;  /* 0x000000ffff077224 */ /* 0x001fc800078e0a03 */
[----:B------:R-:W-:Y:S02]  /*04d0*/  @!P2 IADD3 R9, PT, PT, -R9, RZ, RZ ;  /* 0x000000ff0909a210 */ /* 0x000fe40007ffe1ff */
[----:B------:R-:W-:Y:S01]  /*04e0*/  @!P1 LOP3.LUT R9, RZ, UR8, RZ, 0x33, !PT ;  /* 0x00000008ff099c12 */ /* 0x000fe2000f8e33ff */
[----:B------:R-:W-:-:S03]  /*04f0*/  IMAD R7, R7, R0, RZ ;  /* 0x0000000007077224 */ /* 0x000fc600078e02ff */
[----:B------:R-:W-:Y:S01]  /*0500*/  IABS R8, R9 ;  /* 0x0000000900087213 */ /* 0x000fe20000000000 */
[----:B------:R-:W-:Y:S02]  /*0510*/  IMAD.HI.U32 R2, R3, R7, R2 ;  /* 0x0000000703027227 */ /* 0x000fe400078e0002 */
[----:B------:R-:W0:Y:S01]  /*0520*/  I2F.RP R7, R10 ;  /* 0x0000000a00077306 */ /* 0x000e220000209400 */
[----:B------:R-:W-:Y:S01]  /*0530*/  MOV R3, R8 ;  /* 0x0000000800037202 */ /* 0x000fe20000000f00 */
[----:B------:R-:W-:Y:S02]  /*0540*/  IMAD.MOV.U32 R8, RZ, RZ, R12 ;  /* 0x000000ffff087224 */ /* 0x000fe400078e000c */
[----:B------:R-:W1:Y:S02]  /*0550*/  LDC.64 R12, c[0x0][0x390] ;  /* 0x0000e400ff0c7b82 */ /* 0x000e640000000a00 */
[----:B------:R-:W-:-:S04]  /*0560*/  IMAD.HI.U32 R2, R2, R3, RZ ;  /* 0x0000000302027227 */ /* 0x000fc800078e00ff */
[----:B------:R-:W-:-:S05]  /*0570*/  IMAD R3, R2, R8, R3 ;  /* 0x0000000802037224 */ /* 0x000fca00078e0203 */
[----:B------:R-:W-:Y:S01]  /*0580*/  ISETP.GT.U32.AND P1, PT, R0, R3, PT ;  /* 0x000000030000720c */ /* 0x000fe20003f24070 */
[----:B0-----:R-:W0:-:S12]  /*0590*/  MUFU.RCP R7, R7 ;  /* 0x0000000700077308 */ /* 0x001e180000001000 */
[----:B------:R-:W-:Y:S02]  /*05a0*/  @!P1 IMAD.IADD R3, R3, 0x1, -R0 ;  /* 0x0000000103039824 */ /* 0x000fe400078e0a00 */
[----:B------:R-:W-:Y:S01]  /*05b0*/  @!P1 VIADD R2, R2, 0x1 ;  /* 0x0000000102029836 */ /* 0x000fe20000000000 */
[----:B------:R-:W-:Y:S02]  /*05c0*/  ISETP.NE.AND P1, PT, RZ, UR7, PT ;  /* 0x00000007ff007c0c */ /* 0x000fe4000bf25270 */
[----:B------:R-:W-:Y:S02]  /*05d0*/  ISETP.GE.U32.AND P0, PT, R3, R0, PT ;  /* 0x000000000300720c */ /* 0x000fe40003f06070 */
[----:B0-----:R-:W-:Y:S02]  /*05e0*/  IADD3 R8, PT, PT, R7, 0xffffffe, RZ ;  /* 0x0ffffffe07087810 */ /* 0x001fe40007ffe0ff */
[----:B------:R-:W-:Y:S02]  /*05f0*/  LOP3.LUT R0, R9, UR7, RZ, 0x3c, !PT ;  /* 0x0000000709007c12 */ /* 0x000fe4000f8e3cff */
[----:B------:R-:W0:Y:S02]  /*0600*/  F2I.FTZ.U32.TRUNC.NTZ R3, R8 ;  /* 0x0000000800037305 */ /* 0x000e24000021f000 */
[----:B------:R-:W-:-:S05]  /*0610*/  ISETP.GE.AND P2, PT, R0, RZ, PT ;  /* 0x000000ff0000720c */ /* 0x000fca0003f46270 */
[----:B------:R-:W-:-:S05]  /*0620*/  @P0 IADD3 R2, PT, PT, R2, 0x1, RZ ;  /* 0x0000000102020810 */ /* 0x000fca0007ffe0ff */
[----:B------:R-:W-:Y:S02]  /*0630*/  IMAD.MOV.U32 R0, RZ, RZ, R2 ;  /* 0x000000ffff007224 */ /* 0x000fe400078e0002 */
[----:B------:R-:W-:Y:S01]  /*0640*/  HFMA2 R2, -RZ, RZ, 0, 0 ;  /* 0x00000000ff027431 */ /* 0x000fe200000001ff */
[----:B0-----:R-:W-:Y:S01]  /*0650*/  IADD3 R7, PT, PT, RZ, -R3, RZ ;  /* 0x80000003ff077210 */ /* 0x001fe20007ffe0ff */
[----:B------:R-:W-:Y:S01]  /*0660*/  @!P2 IMAD.MOV R0, RZ, RZ, -R0 ;  /* 0x000000ffff00a224 */ /* 0x000fe200078e0a00 */
[----:B------:R-:W-:-:S03]  /*0670*/  @!P1 LOP3.LUT R0, RZ, UR7, RZ, 0x33, !PT ;  /* 0x00000007ff009c12 */ /* 0x000fc6000f8e33ff */
[----:B------:R-:W-:Y:S01]  /*0680*/  IMAD R7, R7, R10, RZ ;  /* 0x0000000a07077224 */ /* 0x000fe200078e02ff */
[----:B------:R-:W-:-:S03]  /*0690*/  IABS R8, R0 ;  /* 0x0000000000087213 */ /* 0x000fc60000000000 */
[----:B------:R-:W-:-:S04]  /*06a0*/  IMAD.HI.U32 R2, R3, R7, R2 ;  /* 0x0000000703027227 */ /* 0x000fc800078e0002 */
[----:B------:R-:W-:-:S04]  /*06b0*/  IMAD.MOV.U32 R3, RZ, RZ, R8 ;  /* 0x000000ffff037224 */ /* 0x000fc800078e0008 */
[----:B------:R-:W-:-:S05]  /*06c0*/  IMAD.HI.U32 R2, R2, R3, RZ ;  /* 0x0000000302027227 */ /* 0x000fca00078e00ff */
[----:B------:R-:W-:-:S05]  /*06d0*/  IADD3 R7, PT, PT, -R2, RZ, RZ ;  /* 0x000000ff02077210 */ /* 0x000fca0007ffe1ff */
        /* <DEDUP_REMOVED lines=9> */
[----:B------:R-:W-:Y:S02]  /*0770*/  @!P2 IADD3 R2, PT, PT, -R2, RZ, RZ ;  /* 0x000000ff0202a210 */ /* 0x000fe40007ffe1ff */
[----:B------:R-:W-:-:S05]  /*0780*/  @!P1 LOP3.LUT R2, RZ, R11, RZ, 0x33, !PT ;  /* 0x0000000bff029212 */ /* 0x000fca00078e33ff */
[----:B------:R-:W-:-:S04]  /*0790*/  IMAD R3, R2, 0x5, RZ ;  /* 0x0000000502037824 */ /* 0x000fc800078e02ff */
[----:B-1----:R-:W-:-:S05]  /*07a0*/  IMAD.WIDE R12, R3, 0x4, R12 ;  /* 0x00000004030c7825 */ /* 0x002fca00078e020c */
[----:B------:R-:W2:Y:S04]  /*07b0*/  LDG.E R3, desc[UR16][R12.64+0x8] ;  /* 0x000008100c037981 */ /* 0x000ea8000c1e1900 */
[----:B------:R-:W3:Y:S04]  /*07c0*/  LDG.E R17, desc[UR16][R12.64+0x10] ;  /* 0x000010100c117981 */ /* 0x000ee8000c1e1900 */
[----:B------:R-:W4:Y:S04]  /*07d0*/  LDG.E R10, desc[UR16][R12.64] ;  /* 0x000000100c0a7981 */ /* 0x000f28000c1e1900 */
[----:B------:R-:W4:Y:S04]  /*07e0*/  LDG.E R7, desc[UR16][R12.64+0x4] ;  /* 0x000004100c077981 */ /* 0x000f28000c1e1900 */
[----:B------:R0:W4:Y:S01]  /*07f0*/  LDG.E R15, desc[UR16][R12.64+0xc] ;  /* 0x00000c100c0f7981 */ /* 0x000122000c1e1900 */
[----:B-----5:R-:W-:Y:S01]  /*0800*/  ISETP.NE.AND P1, PT, R4, RZ, PT ;  /* 0x000000ff0400720c */ /* 0x020fe20003f25270 */
[----:B------:R-:W-:Y:S01]  /*0810*/  UISETP.GT.AND UP0, UPT, UR10, URZ, UPT ;  /* 0x000000ff0a00728c */ /* 0x000fe2000bf04270 */
[----:B------:R-:W-:Y:S01]  /*0820*/  I2FP.F32.S32 R16, UR7 ;  /* 0x0000000700107c45 */ /* 0x000fe20008201400 */
[----:B------:R-:W-:Y:S01]  /*0830*/  BSSY.RECONVERGENT B2, `(.L_x_76) ;  /* 0x0000019000027945 */ /* 0x000fe20003800200 */
[----:B------:R-:W-:-:S02]  /*0840*/  FSEL R14, RZ, 0.5, !P1 ;  /* 0x3f000000ff0e7808 */ /* 0x000fc40004800000 */
[----:B------:R-:W1:Y:S01]  /*0850*/  MUFU.RCP R19, R16 ;  /* 0x0000001000137308 */ /* 0x000e620000001000 */
[----:B0-----:R-:W-:-:S04]  /*0860*/  IMAD.MOV R13, RZ, RZ, -R2 ;  /* 0x000000ffff0d7224 */ /* 0x001fc800078e0a02 */
[----:B------:R-:W-:Y:S02]  /*0870*/  IMAD R11, R11, R13, R0 ;  /* 0x0000000d0b0b7224 */ /* 0x000fe400078e0200 */
[----:B-1----:R-:W-:-:S04]  /*0880*/  FFMA R18, -R16, R19, 1 ;  /* 0x3f80000010127423 */ /* 0x002fc80000000113 */
[----:B------:R-:W-:Y:S01]  /*0890*/  FFMA R18, R19, R18, R19 ;  /* 0x0000001213127223 */ /* 0x000fe20000000013 */
[--C-:B--2---:R-:W-:Y:S01]  /*08a0*/  FFMA R8, R3, UR9, -R14.reuse ;  /* 0x0000000903087c23 */ /* 0x104fe2000800080e */
[----:B---3--:R-:W-:-:S04]  /*08b0*/  FFMA R17, R17, UR9, -R14 ;  /* 0x0000000911117c23 */ /* 0x008fc8000800080e */
[----:B------:R-:W-:Y:S01]  /*08c0*/  FADD R3, -R8, R17 ;  /* 0x0000001108037221 */ /* 0x000fe20000000100 */
[----:B----4-:R-:W-:Y:S01]  /*08d0*/  F2I.TRUNC.NTZ R10, R10 ;  /* 0x0000000a000a7305 */ /* 0x010fe2000020f100 */
[----:B------:R-:W-:-:S03]  /*08e0*/  FFMA R7, R7, UR9, -R14 ;  /* 0x0000000907077c23 */ /* 0x000fc6000800080e */
[----:B------:R-:W-:Y:S01]  /*08f0*/  @!P1 FMNMX R3, R3, 1, !PT ;  /* 0x3f80000003039809 */ /* 0x000fe20007800000 */
[----:B------:R-:W-:-:S03]  /*0900*/  FFMA R12, R15, UR9, -R14 ;  /* 0x000000090f0c7c23 */ /* 0x000fc6000800080e */
[----:B------:R-:W0:Y:S01]  /*0910*/  FCHK P0, R3, R16 ;  /* 0x0000001003007302 */ /* 0x000e220000000000 */
[----:B------:R-:W-:Y:S01]  /*0920*/  FFMA R19, R3, R18, RZ ;  /* 0x0000001203137223 */ /* 0x000fe200000000ff */
[----:B------:R-:W-:-:S03]  /*0930*/  FADD R12, -R7, R12 ;  /* 0x0000000c070c7221 */ /* 0x000fc60000000100 */
[----:B------:R-:W-:Y:S02]  /*0940*/  FFMA R2, -R16, R19, R3 ;  /* 0x0000001310027223 */ /* 0x000fe40000000103 */
[----:B------:R-:W-:Y:S02]  /*0950*/  @!P1 FMNMX R12, R12, 1, !PT ;  /* 0x3f8000000c0c9809 */ /* 0x000fe40007800000 */
[----:B------:R-:W-:Y:S01]  /*0960*/  FFMA R19, R18, R2, R19 ;  /* 0x0000000212137223 */ /* 0x000fe20000000013 */
[----:B0-----:R-:W-:Y:S06]  /*0970*/  @!P0 BRA `(.L_x_77) ;  /* 0x0000000000108947 */ /* 0x001fec0003800000 */
[----:B------:R-:W-:Y:S02]  /*0980*/  MOV R0, R16 ;  /* 0x0000001000007202 */ /* 0x000fe40000000f00 */
[----:B------:R-:W-:-:S07]  /*0990*/  MOV R2, 0x9b0 ;  /* 0x000009b000027802 */ /* 0x000fce0000000f00 */
[----:B------:R-:W-:Y:S05]  /*09a0*/  CALL.REL.NOINC `($__internal_1_$__cuda_sm3x_div_rn_noftz_f32_slowpath) ;  /* 0x0000003000487944 */ /* 0x000fea0003c00000 */
[----:B------:R-:W-:-:S07]  /*09b0*/  IMAD.MOV.U32 R19, RZ, RZ, R0 ;  /* 0x000000ffff137224 */ /* 0x000fce00078e0000 */
.L_x_77:
[----:B------:R-:W-:Y:S05]  /*09c0*/  BSYNC.RECONVERGENT B2 ;  /* 0x0000000000027941 */ /* 0x000fea0003800200 */
.L_x_76:
[----:B------:R-:W-:Y:S01]  /*09d0*/  I2FP.F32.S32 R0, UR8 ;  /* 0x0000000800007c45 */ /* 0x000fe20008201400 */
        /* <DEDUP_REMOVED lines=11> */
[----:B------:R-:W-:Y:S05]  /*0a90*/  CALL.REL.NOINC `($__internal_1_$__cuda_sm3x_div_rn_noftz_f32_slowpath) ;  /* 0x00000030000c7944 */ /* 0x000fea0003c00000 */
[----:B------:R-:W-:-:S07]  /*0aa0*/  IMAD.MOV.U32 R18, RZ, RZ, R0 ;  /* 0x000000ffff127224 */ /* 0x000fce00078e0000 */
.L_x_79:
[----:B------:R-:W-:Y:S05]  /*0ab0*/  BSYNC.RECONVERGENT B2 ;  /* 0x0000000000027941 */ /* 0x000fea0003800200 */
.L_x_78:
[----:B------:R-:W0:Y:S01]  /*0ac0*/  F2I.CEIL.NTZ R17, R19 ;  /* 0x0000001300117305 */ /* 0x000e22000020b100 */
[----:B------:R-:W-:Y:S01]  /*0ad0*/  PLOP3.LUT P0, PT, PT, PT, UP0, 0x80, 0x8 ;  /* 0x000000000008781c */ /* 0x000fe20003f0f008 */
[----:B------:R-:W1:Y:S01]  /*0ae0*/  LDCU UR6, c[0x0][0x3e0] ;  /* 0x00007c00ff0677ac */ /* 0x000e620008000800 */
[----:B------:R-:W-:Y:S01]  /*0af0*/  PLOP3.LUT P1, PT, PT, PT, UP0, 0x80, 0x8 ;  /* 0x000000000008781c */ /* 0x000fe20003f2f008 */
[----:B------:R-:W-:Y:S04]  /*0b00*/  BSSY.RECONVERGENT B3, `(.L_x_80) ;  /* 0x0000122000037945 */ /* 0x000fe80003800200 */
[----:B------:R-:W2:Y:S01]  /*0b10*/  F2I.CEIL.NTZ R16, R18 ;  /* 0x0000001200107305 */ /* 0x000ea2000020b100 */
[----:B0-----:R-:W-:-:S04]  /*0b20*/  SEL R17, R17, UR10, !P0 ;  /* 0x0000000a11117c07 */ /* 0x001fc8000c000000 */
[----:B------:R-:W-:Y:S01]  /*0b30*/  ISETP.GT.AND P0, PT, R17, RZ, PT ;  /* 0x000000ff1100720c */ /* 0x000fe20003f04270 */
[----:B-1----:R-:W-:Y:S02]  /*0b40*/  IMAD R10, R10, UR6, R11 ;  /* 0x000000060a0a7c24 */ /* 0x002fe4000f8e020b */
[----:B------:R-:W-:Y:S01]  /*0b50*/  HFMA2 R11, -RZ, RZ, 0, 0 ;  /* 0x00000000ff0b7431 */ /* 0x000fe200000001ff */
[----:B--2---:R-:W-:-:S09]  /*0b60*/  SEL R16, R16, UR10, !P1 ;  /* 0x0000000a10107c07 */ /* 0x004fd2000c800000 */
[----:B------:R-:W-:Y:S05]  /*0b70*/  @!P0 BRA `(.L_x_81) ;  /* 0x0000001000688947 */ /* 0x000fea0003800000 */
[----:B------:R-:W-:Y:S01]  /*0b80*/  IABS R11, UR7 ;  /* 0x00000007000b7c13 */ /* 0x000fe20008000000 */
[----:B------:R-:W0:Y:S01]  /*0b90*/  LDCU.64 UR18, c[0x0][0x388] ;  /* 0x00007100ff1277ac */ /* 0x000e220008000a00 */
[----:B------:R-:W-:Y:S01]  /*0ba0*/  IABS R0, UR8 ;  /* 0x0000000800007c13 */ /* 0x000fe20008000000 */
[----:B------:R-:W-:Y:S01]  /*0bb0*/  IMAD R10, R10, UR4, RZ ;  /* 0x000000040a0a7c24 */ /* 0x000fe2000f8e02ff */
[----:B------:R-:W1:Y:S01]  /*0bc0*/  I2F.RP R14, R11 ;  /* 0x0000000b000e7306 */ /* 0x000e620000209400 */
[----:B------:R-:W-:Y:S02]  /*0bd0*/  IABS R21, UR7 ;  /* 0x0000000700157c13 */ /* 0x000fe40008000000 */
[----:B------:R-:W-:Y:S02]  /*0be0*/  ISETP.GE.AND P3, PT, R5, RZ, PT ;  /* 0x000000ff0500720c */ /* 0x000fe40003f66270 */
[----:B------:R-:W-:Y:S02]  /*0bf0*/  IADD3 R21, PT, PT, RZ, -R21, RZ ;  /* 0x80000015ff157210 */ /* 0x000fe40007ffe0ff */
[----:B------:R-:W-:Y:S01]  /*0c00*/  ISETP.NE.AND P4, PT, RZ, UR8, PT ;  /* 0x00000008ff007c0c */ /* 0x000fe2000bf85270 */
[----:B------:R-:W2:Y:S08]  /*0c10*/  I2F.RP R20, R0 ;  /* 0x0000000000147306 */ /* 0x000eb00000209400 */
[----:B-1----:R-:W1:Y:S08]  /*0c20*/  MUFU.RCP R14, R14 ;  /* 0x0000000e000e7308 */ /* 0x002e700000001000 */
[----:B--2---:R-:W2:Y:S01]  /*0c30*/  MUFU.RCP R20, R20 ;  /* 0x0000001400147308 */ /* 0x004ea20000001000 */
[----:B-1----:R-:W-:Y:S01]  /*0c40*/  VIADD R12, R14, 0xffffffe ;  /* 0x0ffffffe0e0c7836 */ /* 0x002fe20000000000 */
[----:B------:R-:W-:-:S06]  /*0c50*/  IABS R14, R5 ;  /* 0x00000005000e7213 */ /* 0x000fcc0000000000 */
[----:B------:R1:W3:Y:S01]  /*0c60*/  F2I.FTZ.U32.TRUNC.NTZ R13, R12 ;  /* 0x0000000c000d7305 */ /* 0x0002e2000021f000 */
[----:B--2---:R-:W-:Y:S02]  /*0c70*/  IADD3 R2, PT, PT, R20, 0xffffffe, RZ ;  /* 0x0ffffffe14027810 */ /* 0x004fe40007ffe0ff */
[----:B------:R-:W-:-:S05]  /*0c80*/  IABS R20, UR8 ;  /* 0x0000000800147c13 */ /* 0x000fca0008000000 */
[----:B------:R2:W4:Y:S01]  /*0c90*/  F2I.FTZ.U32.TRUNC.NTZ R3, R2 ;  /* 0x0000000200037305 */ /* 0x000522000021f000 */
[----:B-1----:R-:W-:Y:S02]  /*0ca0*/  IMAD.MOV.U32 R12, RZ, RZ, RZ ;  /* 0x000000ffff0c7224 */ /* 0x002fe400078e00ff */
[----:B---3--:R-:W-:Y:S02]  /*0cb0*/  IMAD.MOV R22, RZ, RZ, -R13 ;  /* 0x000000ffff167224 */ /* 0x008fe400078e0a0d */
[----:B--2---:R-:W-:Y:S02]  /*0cc0*/  IMAD.MOV.U32 R2, RZ, RZ, RZ ;  /* 0x000000ffff027224 */ /* 0x004fe400078e00ff */
[----:B------:R-:W-:Y:S01]  /*0cd0*/  IMAD R15, R22, R11, RZ ;  /* 0x0000000b160f7224 */ /* 0x000fe200078e02ff */
[----:B----4-:R-:W-:-:S03]  /*0ce0*/  IADD3 R23, PT, PT, RZ, -R3, RZ ;  /* 0x80000003ff177210 */ /* 0x010fc60007ffe0ff */
        /* <DEDUP_REMOVED lines=8> */
[----:B------:R-:W-:Y:S01]  /*0d70*/  IMAD R2, R15, R2, R12 ;  /* 0x000000020f027224 */ /* 0x000fe200078e020c */
[----:B------:R-:W-:Y:S01]  /*0d80*/  LOP3.LUT R12, R16, 0x7ffffffe, RZ, 0xc0, !PT ;  /* 0x7ffffffe100c7812 */ /* 0x000fe200078ec0ff */
[----:B------:R-:W-:Y:S01]  /*0d90*/  IMAD R3, R13, R3, R14 ;  /* 0x000000030d037224 */ /* 0x000fe200078e020e */
[----:B------:R-:W-:Y:S01]  /*0da0*/  I2FP.F32.S32 R13, R16 ;  /* 0x00000010000d7245 */ /* 0x000fe20000201400 */
[----:B------:R-:W-:Y:S01]  /*0db0*/  IMAD.MOV.U32 R20, RZ, RZ, RZ ;  /* 0x000000ffff147224 */ /* 0x000fe200078e00ff */
[----:B------:R-:W-:Y:S02]  /*0dc0*/  ISETP.GT.U32.AND P0, PT, R11, R2, PT ;  /* 0x000000020b00720c */ /* 0x000fe40003f04070 */
[----:B------:R-:W-:-:S11]  /*0dd0*/  ISETP.GT.U32.AND P1, PT, R0, R3, PT ;  /* 0x000000030000720c */ /* 0x000fd60003f24070 */
[----:B------:R-:W-:Y:S02]  /*0de0*/  @!P0 IADD3 R2, PT, PT, R2, -R11, RZ ;  /* 0x8000000b02028210 */ /* 0x000fe40007ffe0ff */
[----:B------:R-:W-:Y:S01]  /*0df0*/  @!P1 IMAD.IADD R3, R3, 0x1, -R0 ;  /* 0x0000000103039824 */ /* 0x000fe200078e0a00 */
[----:B------:R-:W-:Y:S02]  /*0e00*/  ISETP.GE.AND P1, PT, R9, RZ, PT ;  /* 0x000000ff0900720c */ /* 0x000fe40003f26270 */
[----:B------:R-:W-:Y:S02]  /*0e10*/  ISETP.GT.U32.AND P0, PT, R11, R2, PT ;  /* 0x000000020b00720c */ /* 0x000fe40003f04070 */
[----:B------:R-:W-:-:S11]  /*0e20*/  ISETP.GT.U32.AND P2, PT, R0, R3, PT ;  /* 0x000000030000720c */ /* 0x000fd60003f44070 */
[----:B------:R-:W-:Y:S02]  /*0e30*/  @!P0 IADD3 R2, PT, PT, R2, -R11, RZ ;  /* 0x8000000b02028210 */ /* 0x000fe40007ffe0ff */
[----:B------:R-:W-:Y:S01]  /*0e40*/  ISETP.NE.AND P0, PT, RZ, UR7, PT ;  /* 0x00000007ff007c0c */ /* 0x000fe2000bf05270 */
[----:B------:R-:W-:Y:S01]  /*0e50*/  @!P2 IMAD.IADD R3, R3, 0x1, -R0 ;  /* 0x000000010303a824 */ /* 0x000fe200078e0a00 */
[----:B------:R-:W-:Y:S02]  /*0e60*/  MOV R0, R2 ;  /* 0x0000000200007202 */ /* 0x000fe40000000f00 */
[----:B------:R-:W-:Y:S01]  /*0e70*/  MOV R11, RZ ;  /* 0x000000ff000b7202 */ /* 0x000fe20000000f00 */
[----:B------:R-:W-:Y:S01]  /*0e80*/  IMAD.MOV.U32 R2, RZ, RZ, R3 ;  /* 0x000000ffff027224 */ /* 0x000fe200078e0003 */
[----:B------:R-:W-:Y:S02]  /*0e90*/  @!P1 IADD3 R0, PT, PT, -R0, RZ, RZ ;  /* 0x000000ff00009210 */ /* 0x000fe40007ffe1ff */
[----:B------:R-:W-:Y:S01]  /*0ea0*/  SHF.R.S32.HI R3, RZ, 0x1f, R10 ;  /* 0x0000001fff037819 */ /* 0x000fe2000001140a */
[----:B------:R-:W-:Y:S01]  /*0eb0*/  @!P3 IMAD.MOV R2, RZ, RZ, -R2 ;  /* 0x000000ffff02b224 */ /* 0x000fe200078e0a02 */
[----:B------:R-:W-:-:S03]  /*0ec0*/  @!P4 LOP3.LUT R2, RZ, UR8, RZ, 0x33, !PT ;  /* 0x00000008ff02cc12 */ /* 0x000fc6000f8e33ff */
[----:B------:R-:W-:Y:S02]  /*0ed0*/  @!P0 LOP3.LUT R0, RZ, UR7, RZ, 0x33, !PT ;  /* 0x00000007ff008c12 */ /* 0x000fe4000f8e33ff */
[----:B------:R-:W-:Y:S02]  /*0ee0*/  I2FP.F32.S32 R14, R2 ;  /* 0x00000002000e7245 */ /* 0x000fe40000201400 */
[----:B------:R-:W-:Y:S02]  /*0ef0*/  I2FP.F32.S32 R15, R0 ;  /* 0x00000000000f7245 */ /* 0x000fe40000201400 */
[----:B0-----:R-:W-:Y:S01]  /*0f00*/  LEA R22, P0, R10, UR18, 0x2 ;  /* 0x000000120a167c11 */ /* 0x001fe2000f8010ff */
[----:B------:R-:W-:Y:S02]  /*0f10*/  FFMA R14, R14, R18, R7 ;  /* 0x000000120e0e7223 */ /* 0x000fe40000000007 */
[----:B------:R-:W-:Y:S01]  /*0f20*/  FFMA R15, R15, R19, R8 ;  /* 0x000000130f0f7223 */ /* 0x000fe20000000008 */
[----:B------:R-:W-:-:S09]  /*0f30*/  LEA.HI.X R23, R10, UR19, R3, 0x2, P0 ;  /* 0x000000130a177c11 */ /* 0x000fd200080f1403 */
.L_x_102:
[----:B------:R-:W-:Y:S01]  /*0f40*/  ISETP.GT.AND P0, PT, R16, RZ, PT ;  /* 0x000000ff1000720c */ /* 0x000fe20003f04270 */
[----:B------:R-:W-:-:S12]  /*0f50*/  BSSY.RECONVERGENT B2, `(.L_x_82) ;  /* 0x00000d9000027945 */ /* 0x000fd80003800200 */
[----:B------:R-:W-:Y:S05]  /*0f60*/  @!P0 BRA `(.L_x_83) ;  /* 0x0000000c005c8947 */ /* 0x000fea0003800000 */
        /* <DEDUP_REMOVED lines=16> */
.L_x_85:
[----:B------:R-:W-:Y:S05]  /*1070*/  BSYNC.RECONVERGENT B4 ;  /* 0x0000000000047941 */ /* 0x000fea0003800200 */
.L_x_84:
[----:B------:R-:W-:Y:S01]  /*1080*/  FADD R3, R15, R0 ;  /* 0x000000000f037221 */ /* 0x000fe20000000000 */
[----:B------:R-:W-:Y:S01]  /*1090*/  ISETP.NE.AND P2, PT, R16, 0x1, PT ;  /* 0x000000011000780c */ /* 0x000fe20003f45270 */
[----:B------:R-:W-:Y:S03]  /*10a0*/  BSSY.RECONVERGENT B4, `(.L_x_86) ;  /* 0x0000089000047945 */ /* 0x000fe60003800200 */
[----:B------:R-:W-:Y:S02]  /*10b0*/  FMNMX.NAN R0, RZ, R3, !PT ;  /* 0x00000003ff007209 */ /* 0x000fe40007820000 */
[C---:B------:R-:W-:Y:S02]  /*10c0*/  FSETP.GT.AND P1, PT, R3.reuse, R6, PT ;  /* 0x000000060300720b */ /* 0x040fe40003f24000 */
[----:B------:R-:W0:Y:S02]  /*10d0*/  F2I.TRUNC.NTZ R2, R0 ;  /* 0x0000000000027305 */ /* 0x000e24000020f100 */
[----:B------:R-:W-:Y:S01]  /*10e0*/  FSETP.LT.OR P1, PT, R3, -1, P1 ;  /* 0xbf8000000300780b */ /* 0x000fe20000f21400 */
[----:B------:R-:W-:Y:S01]  /*10f0*/  HFMA2 R3, -RZ, RZ, 1.75, 0 ;  /* 0x3f000000ff037431 */ /* 0x000fe200000001ff */
[C---:B0-----:R-:W-:Y:S01]  /*1100*/  ISETP.GE.AND P0, PT, R2.reuse, UR12, PT ;  /* 0x0000000c02007c0c */ /* 0x041fe2000bf06270 */
[C---:B------:R-:W-:Y:S01]  /*1110*/  VIADD R9, R2.reuse, 0x1 ;  /* 0x0000000102097836 */ /* 0x040fe20000000000 */
[----:B------:R-:W-:-:S04]  /*1120*/  VIMNMX R7, PT, PT, R2, UR12, PT ;  /* 0x0000000c02077c48 */ /* 0x000fc8000bfe0100 */
[----:B------:R-:W-:Y:S02]  /*1130*/  I2FP.F32.S32 R21, R7 ;  /* 0x0000000700157245 */ /* 0x000fe40000201400 */
[----:B------:R-:W-:-:S05]  /*1140*/  SEL R9, R9, UR12, !P0 ;  /* 0x0000000c09097c07 */ /* 0x000fca000c000000 */
[----:B------:R-:W-:-:S05]  /*1150*/  @P0 I2FP.F32.S32 R0, UR12 ;  /* 0x0000000c00000c45 */ /* 0x000fca0008201400 */
[----:B------:R-:W-:-:S04]  /*1160*/  FADD R8, R0, -R21 ;  /* 0x8000001500087221 */ /* 0x000fc80000000000 */
[----:B------:R-:W-:Y:S01]  /*1170*/  FADD R10, -R8, 1 ;  /* 0x3f800000080a7421 */ /* 0x000fe20000000100 */
[----:B------:R-:W-:Y:S06]  /*1180*/  @!P2 BRA `(.L_x_87) ;  /* 0x0000000400e8a947 */ /* 0x000fec0003800000 */
[----:B------:R-:W-:Y:S01]  /*1190*/  BSSY.RECONVERGENT B5, `(.L_x_88) ;  /* 0x0000077000057945 */ /* 0x000fe20003800200 */
[----:B------:R-:W-:-:S07]  /*11a0*/  IMAD.MOV.U32 R21, RZ, RZ, RZ ;  /* 0x000000ffff157224 */ /* 0x000fce00078e00ff */
.L_x_97:
[----:B------:R-:W0:Y:S01]  /*11b0*/  MUFU.RCP R2, R13 ;  /* 0x0000000d00027308 */ /* 0x000e220000001000 */
[----:B------:R-:W-:Y:S01]  /*11c0*/  I2FP.F32.U32 R0, R21 ;  /* 0x0000001500007245 */ /* 0x000fe20000201000 */
[----:B------:R-:W-:Y:S04]  /*11d0*/  BSSY.RECONVERGENT B6, `(.L_x_89) ;  /* 0x000000d000067945 */ /* 0x000fe80003800200 */
[----:B------:R-:W-:-:S04]  /*11e0*/  FADD R3, R0, 0.5 ;  /* 0x3f00000000037421 */ /* 0x000fc80000000000 */
[----:B------:R-:W-:-:S04]  /*11f0*/  FMUL R3, R3, R18 ;  /* 0x0000001203037220 */ /* 0x000fc80000400000 */
[----:B------:R-:W1:Y:S01]  /*1200*/  FCHK P0, R3, R13 ;  /* 0x0000000d03007302 */ /* 0x000e620000000000 */
[----:B0-----:R-:W-:-:S04]  /*1210*/  FFMA R25, R2, -R13, 1 ;  /* 0x3f80000002197423 */ /* 0x001fc8000000080d */
[----:B------:R-:W-:-:S04]  /*1220*/  FFMA R2, R2, R25, R2 ;  /* 0x0000001902027223 */ /* 0x000fc80000000002 */
[----:B------:R-:W-:-:S04]  /*1230*/  FFMA R0, R3, R2, RZ ;  /* 0x0000000203007223 */ /* 0x000fc800000000ff */
[----:B------:R-:W-:-:S04]  /*1240*/  FFMA R25, R0, -R13, R3 ;  /* 0x8000000d00197223 */ /* 0x000fc80000000003 */
[----:B------:R-:W-:Y:S01]  /*1250*/  FFMA R0, R2, R25, R0 ;  /* 0x0000001902007223 */ /* 0x000fe20000000000 */
[----:B-1----:R-:W-:Y:S06]  /*1260*/  @!P0 BRA `(.L_x_90) ;  /* 0x00000000000c8947 */ /* 0x002fec0003800000 */
[----:B------:R-:W-:Y:S02]  /*1270*/  MOV R0, R13 ;  /* 0x0000000d00007202 */ /* 0x000fe40000000f00 */
[----:B------:R-:W-:-:S07]  /*1280*/  MOV R2, 0x12a0 ;  /* 0x000012a000027802 */ /* 0x000fce0000000f00 */
[----:B------:R-:W-:Y:S05]  /*1290*/  CALL.REL.NOINC `($__internal_1_$__cuda_sm3x_div_rn_noftz_f32_slowpath) ;  /* 0x00000028000c7944 */ /* 0x000fea0003c00000 */
.L_x_90:
[----:B------:R-:W-:Y:S05]  /*12a0*/  BSYNC.RECONVERGENT B6 ;  /* 0x0000000000067941 */ /* 0x000fea0003800200 */
.L_x_89:
[----:B------:R-:W-:Y:S01]  /*12b0*/  FADD R0, R14, R0 ;  /* 0x000000000e007221 */ /* 0x000fe20000000000 */
[----:B------:R-:W-:Y:S01]  /*12c0*/  BSSY.RECONVERGENT B0, `(.L_x_91) ;  /* 0x0000025000007945 */ /* 0x000fe20003800200 */
[----:B------:R-:W-:-:S03]  /*12d0*/  IMAD.MOV.U32 R2, RZ, RZ, RZ ;  /* 0x000000ffff027224 */ /* 0x000fc600078e00ff */
[----:B------:R-:W-:-:S04]  /*12e0*/  FSETP.GT.AND P0, PT, R0, UR11, PT ;  /* 0x0000000b00007c0b */ /* 0x000fc8000bf04000 */
[----:B------:R-:W-:-:S04]  /*12f0*/  FSETP.LT.OR P0, PT, R0, -1, P0 ;  /* 0xbf8000000000780b */ /* 0x000fc80000701400 */
[----:B------:R-:W-:-:S13]  /*1300*/  PLOP3.LUT P0, PT, P1, P0, PT, 0xf8, 0x8f ;  /* 0x00000000008f781c */ /* 0x000fda0000f01f70 */
[----:B------:R-:W-:Y:S05]  /*1310*/  @P0 BRA `(.L_x_92) ;  /* 0x00000000007c0947 */ /* 0x000fea0003800000 */
[----:B------:R-:W-:Y:S01]  /*1320*/  FMNMX.NAN R0, RZ, R0, !PT ;  /* 0x00000000ff007209 */ /* 0x000fe20007820000 */
[----:B------:R-:W0:Y:S03]  /*1330*/  LDCU UR6, c[0x0][0x3e8] ;  /* 0x00007d00ff0677ac */ /* 0x000e260008000800 */
[----:B------:R-:W1:Y:S02]  /*1340*/  F2I.TRUNC.NTZ R30, R0 ;  /* 0x00000000001e7305 */ /* 0x000e64000020f100 */
[C---:B-1----:R-:W-:Y:S02]  /*1350*/  ISETP.GE.AND P0, PT, R30.reuse, UR13, PT ;  /* 0x0000000d1e007c0c */ /* 0x042fe4000bf06270 */
[C---:B------:R-:W-:Y:S02]  /*1360*/  IADD3 R2, PT, PT, R30.reuse, 0x1, RZ ;  /* 0x000000011e027810 */ /* 0x040fe40007ffe0ff */
[----:B------:R-:W-:-:S02]  /*1370*/  VIMNMX R30, PT, PT, R30, UR13, PT ;  /* 0x0000000d1e1e7c48 */ /* 0x000fc4000bfe0100 */
[----:B------:R-:W-:-:S03]  /*1380*/  SEL R2, R2, UR13, !P0 ;  /* 0x0000000d02027c07 */ /* 0x000fc6000c000000 */
[C---:B0-----:R-:W-:Y:S02]  /*1390*/  IMAD R29, R7.reuse, UR6, R30 ;  /* 0x00000006071d7c24 */ /* 0x041fe4000f8e021e */
[----:B------:R-:W-:Y:S02]  /*13a0*/  IMAD R27, R7, UR6, R2 ;  /* 0x00000006071b7c24 */ /* 0x000fe4000f8e0202 */
[----:B------:R-:W-:-:S04]  /*13b0*/  IMAD.WIDE R28, R29, 0x4, R22 ;  /* 0x000000041d1c7825 */ /* 0x000fc800078e0216 */
[----:B------:R-:W-:Y:S02]  /*13c0*/  IMAD.WIDE R26, R27, 0x4, R22 ;  /* 0x000000041b1a7825 */ /* 0x000fe400078e0216 */
[----:B------:R-:W2:Y:S02]  /*13d0*/  LDG.E R28, desc[UR16][R28.64] ;  /* 0x000000101c1c7981 */ /* 0x000ea4000c1e1900 */
[C---:B------:R-:W-:Y:S02]  /*13e0*/  IMAD R25, R9.reuse, UR6, R30 ;  /* 0x0000000609197c24 */ /* 0x040fe4000f8e021e */
[----:B------:R0:W3:Y:S01]  /*13f0*/  LDG.E R26, desc[UR16][R26.64] ;  /* 0x000000101a1a7981 */ /* 0x0000e2000c1e1900 */
[----:B------:R-:W-:Y:S02]  /*1400*/  IMAD R3, R9, UR6, R2 ;  /* 0x0000000609037c24 */ /* 0x000fe4000f8e0202 */
[----:B------:R-:W-:-:S04]  /*1410*/  IMAD.WIDE R24, R25, 0x4, R22 ;  /* 0x0000000419187825 */ /* 0x000fc800078e0216 */
[----:B------:R-:W-:Y:S02]  /*1420*/  IMAD.WIDE R2, R3, 0x4, R22 ;  /* 0x0000000403027825 */ /* 0x000fe400078e0216 */
[----:B------:R-:W4:Y:S04]  /*1430*/  LDG.E R24, desc[UR16][R24.64] ;  /* 0x0000001018187981 */ /* 0x000f28000c1e1900 */
[----:B------:R-:W5:Y:S01]  /*1440*/  LDG.E R2, desc[UR16][R2.64] ;  /* 0x0000001002027981 */ /* 0x000f62000c1e1900 */
[----:B------:R-:W-:Y:S02]  /*1450*/  FSEL R0, R0, UR14, !P0 ;  /* 0x0000000e00007c08 */ /* 0x000fe4000c000000 */
[----:B------:R-:W-:-:S05]  /*1460*/  I2FP.F32.S32 R31, R30 ;  /* 0x0000001e001f7245 */ /* 0x000fca0000201400 */
[----:B------:R-:W-:-:S04]  /*1470*/  FADD R31, R0, -R31 ;  /* 0x8000001f001f7221 */ /* 0x000fc80000000000 */
[C---:B------:R-:W-:Y:S01]  /*1480*/  FMUL R33, R31.reuse, R10 ;  /* 0x0000000a1f217220 */ /* 0x040fe20000400000 */
[----:B0-----:R-:W-:-:S04]  /*1490*/  FADD R27, -R31, 1 ;  /* 0x3f8000001f1b7421 */ /* 0x001fc80000000100 */
[C---:B------:R-:W-:Y:S01]  /*14a0*/  FMUL R29, R27.reuse, R10 ;  /* 0x0000000a1b1d7220 */ /* 0x040fe20000400000 */
[-C--:B------:R-:W-:Y:S01]  /*14b0*/  FMUL R27, R27, R8.reuse ;  /* 0x000000081b1b7220 */ /* 0x080fe20000400000 */
[----:B------:R-:W-:Y:S01]  /*14c0*/  FMUL R31, R31, R8 ;  /* 0x000000081f1f7220 */ /* 0x000fe20000400000 */
[----:B---3--:R-:W-:-:S04]  /*14d0*/  FMUL R33, R26, R33 ;  /* 0x000000211a217220 */ /* 0x008fc80000400000 */
[----:B--2---:R-:W-:-:S04]  /*14e0*/  FFMA R29, R28, R29, R33 ;  /* 0x0000001d1c1d7223 */ /* 0x004fc80000000021 */
[----:B----4-:R-:W-:-:S04]  /*14f0*/  FFMA R27, R24, R27, R29 ;  /* 0x0000001b181b7223 */ /* 0x010fc8000000001d */
[----:B-----5:R-:W-:-:S07]  /*1500*/  FFMA R2, R2, R31, R27 ;  /* 0x0000001f02027223 */ /* 0x020fce000000001b */
.L_x_92:
[----:B------:R-:W-:Y:S05]  /*1510*/  BSYNC.RECONVERGENT B0 ;  /* 0x0000000000007941 */ /* 0x000fea0003800200 */
.L_x_91:
[----:B------:R-:W-:Y:S01]  /*1520*/  VIADD R0, R21, 0x1 ;  /* 0x0000000115007836 */ /* 0x000fe20000000000 */
[----:B------:R-:W0:Y:S01]  /*1530*/  MUFU.RCP R24, R13 ;  /* 0x0000000d00187308 */ /* 0x000e220000001000 */
[----:B------:R-:W-:Y:S01]  /*1540*/  BSSY.RECONVERGENT B6, `(.L_x_93) ;  /* 0x0000010000067945 */ /* 0x000fe20003800200 */
[----:B------:R-:W-:Y:S02]  /*1550*/  FADD R11, R11, R2 ;  /* 0x000000020b0b7221 */ /* 0x000fe40000000000 */
[----:B------:R-:W-:-:S05]  /*1560*/  I2FP.F32.U32 R0, R0 ;  /* 0x0000000000007245 */ /* 0x000fca0000201000 */
        /* <DEDUP_REMOVED lines=9> */
[----:B------:R-:W-:Y:S01]  /*1600*/  MOV R3, R26 ;  /* 0x0000001a00037202 */ /* 0x000fe20000000f00 */
[----:B------:R-:W-:Y:S01]  /*1610*/  IMAD.MOV.U32 R0, RZ, RZ, R13 ;  /* 0x000000ffff007224 */ /* 0x000fe200078e000d */
[----:B------:R-:W-:-:S07]  /*1620*/  MOV R2, 0x1640 ;  /* 0x0000164000027802 */ /* 0x000fce0000000f00 */
[----:B------:R-:W-:Y:S05]  /*1630*/  CALL.REL.NOINC `($__internal_1_$__cuda_sm3x_div_rn_noftz_f32_slowpath) ;  /* 0x0000002400247944 */ /* 0x000fea0003c00000 */
.L_x_94:
[----:B------:R-:W-:Y:S05]  /*1640*/  BSYNC.RECONVERGENT B6 ;  /* 0x0000000000067941 */ /* 0x000fea0003800200 */
.L_x_93:
[----:B------:R-:W-:Y:S01]  /*1650*/  FADD R2, R14, R0 ;  /* 0x000000000e027221 */ /* 0x000fe20000000000 */
[----:B------:R-:W-:Y:S01]  /*1660*/  BSSY.RECONVERGENT B0, `(.L_x_95) ;  /* 0x0000025000007945 */ /* 0x000fe20003800200 */
[----:B------:R-:W-:-:S03]  /*1670*/  HFMA2 R0, -RZ, RZ, 0, 0 ;  /* 0x00000000ff007431 */ /* 0x000fc600000001ff */
[----:B------:R-:W-:-:S04]  /*1680*/  FSETP.GT.AND P0, PT, R2, UR11, PT ;  /* 0x0000000b02007c0b */ /* 0x000fc8000bf04000 */
[----:B------:R-:W-:-:S04]  /*1690*/  FSETP.LT.OR P0, PT, R2, -1, P0 ;  /* 0xbf8000000200780b */ /* 0x000fc80000701400 */
[----:B------:R-:W-:-:S13]  /*16a0*/  PLOP3.LUT P0, PT, P1, P0, PT, 0xf8, 0x8f ;  /* 0x00000000008f781c */ /* 0x000fda0000f01f70 */
[----:B------:R-:W-:Y:S05]  /*16b0*/  @P0 BRA `(.L_x_96) ;  /* 0x00000000007c0947 */ /* 0x000fea0003800000 */
[----:B------:R-:W-:Y:S01]  /*16c0*/  FMNMX.NAN R0, RZ, R2, !PT ;  /* 0x00000002ff007209 */ /* 0x000fe20007820000 */
[----:B------:R-:W0:Y:S03]  /*16d0*/  LDCU UR6, c[0x0][0x3e8] ;  /* 0x00007d00ff0677ac */ /* 0x000e260008000800 */
[----:B------:R-:W1:Y:S02]  /*16e0*/  F2I.TRUNC.NTZ R30, R0 ;  /* 0x00000000001e7305 */ /* 0x000e64000020f100 */
[C---:B-1----:R-:W-:Y:S01]  /*16f0*/  VIADD R2, R30.reuse, 0x1 ;  /* 0x000000011e027836 */ /* 0x042fe20000000000 */
[C---:B------:R-:W-:Y:S02]  /*1700*/  ISETP.GE.AND P0, PT, R30.reuse, UR13, PT ;  /* 0x0000000d1e007c0c */ /* 0x040fe4000bf06270 */
[----:B------:R-:W-:Y:S02]  /*1710*/  VIMNMX R30, PT, PT, R30, UR13, PT ;  /* 0x0000000d1e1e7c48 */ /* 0x000fe4000bfe0100 */
        /* <DEDUP_REMOVED lines=25> */
.L_x_96:
[----:B------:R-:W-:Y:S05]  /*18b0*/  BSYNC.RECONVERGENT B0 ;  /* 0x0000000000007941 */ /* 0x000fea0003800200 */
.L_x_95:
[----:B------:R-:W-:Y:S01]  /*18c0*/  IADD3 R21, PT, PT, R21, 0x2, RZ ;  /* 0x0000000215157810 */ /* 0x000fe20007ffe0ff */
[----:B------:R-:W-:-:S03]  /*18d0*/  FADD R11, R11, R0 ;  /* 0x000000000b0b7221 */ /* 0x000fc60000000000 */
[----:B------:R-:W-:-:S13]  /*18e0*/  ISETP.NE.AND P0, PT, R21, R12, PT ;  /* 0x0000000c1500720c */ /* 0x000fda0003f05270 */
[----:B------:R-:W-:Y:S05]  /*18f0*/  @P0 BRA `(.L_x_97) ;  /* 0xfffffff8002c0947 */ /* 0x000fea000383ffff */
[----:B------:R-:W-:Y:S05]  /*1900*/  BSYNC.RECONVERGENT B5 ;  /* 0x0000000000057941 */ /* 0x000fea0003800200 */
.L_x_88:
[----:B------:R-:W-:-:S05]  /*1910*/  I2FP.F32.U32 R0, R12 ;  /* 0x0000000c00007245 */ /* 0x000fca0000201000 */
[----:B------:R-:W-:-:S07]  /*1920*/  FADD R3, R0, 0.5 ;  /* 0x3f00000000037421 */ /* 0x000fce0000000000 */
.L_x_87:
[----:B------:R-:W-:Y:S05]  /*1930*/  BSYNC.RECONVERGENT B4 ;  /* 0x0000000000047941 */ /* 0x000fea0003800200 */
.L_x_86:
[----:B------:R-:W-:-:S04]  /*1940*/  LOP3.LUT R0, R16, 0x1, RZ, 0xc0, !PT ;  /* 0x0000000110007812 */ /* 0x000fc800078ec0ff */
[----:B------:R-:W-:-:S13]  /*1950*/  ISETP.NE.U32.AND P0, PT, R0, 0x1, PT ;  /* 0x000000010000780c */ /* 0x000fda0003f05070 */
[----:B------:R-:W-:Y:S05]  /*1960*/  @P0 BRA `(.L_x_83) ;  /* 0x0000000000dc0947 */ /* 0x000fea0003800000 */
[----:B------:R-:W0:Y:S01]  /*1970*/  MUFU.RCP R0, R13 ;  /* 0x0000000d00007308 */ /* 0x000e220000001000 */
[----:B------:R-:W-:Y:S01]  /*1980*/  FMUL R24, R18, R3 ;  /* 0x0000000312187220 */ /* 0x000fe20000400000 */
[----:B------:R-:W-:Y:S06]  /*1990*/  BSSY.RECONVERGENT B4, `(.L_x_98) ;  /* 0x000000c000047945 */ /* 0x000fec0003800200 */
[----:B------:R-:W1:Y:S01]  /*19a0*/  FCHK P0, R24, R13 ;  /* 0x0000000d18007302 */ /* 0x000e620000000000 */
[----:B0-----:R-:W-:-:S04]  /*19b0*/  FFMA R21, R0, -R13, 1 ;  /* 0x3f80000000157423 */ /* 0x001fc8000000080d */
        /* <DEDUP_REMOVED lines=8> */
[----:B------:R-:W-:Y:S05]  /*1a40*/  CALL.REL.NOINC `($__internal_1_$__cuda_sm3x_div_rn_noftz_f32_slowpath) ;  /* 0x0000002000207944 */ /* 0x000fea0003c00000 */
.L_x_99:
[----:B------:R-:W-:Y:S05]  /*1a50*/  BSYNC.RECONVERGENT B4 ;  /* 0x0000000000047941 */ /* 0x000fea0003800200 */
.L_x_98:
        /* <DEDUP_REMOVED lines=29> */
[-C--:B------:R-:W-:Y:S01]  /*1c30*/  FMUL R9, R10, R7.reuse ;  /* 0x000000070a097220 */ /* 0x080fe20000400000 */
[----:B0-----:R-:W-:Y:S01]  /*1c40*/  FADD R3, -R7, 1 ;  /* 0x3f80000007037421 */ /* 0x001fe20000000100 */
[----:B------:R-:W-:Y:S02]  /*1c50*/  FMUL R7, R8, R7 ;  /* 0x0000000708077220 */ /* 0x000fe40000400000 */
[----:B---3--:R-:W-:Y:S01]  /*1c60*/  FMUL R21, R2, R9 ;  /* 0x0000000902157220 */ /* 0x008fe20000400000 */
[-C--:B------:R-:W-:Y:S01]  /*1c70*/  FMUL R9, R10, R3.reuse ;  /* 0x000000030a097220 */ /* 0x080fe20000400000 */
[----:B------:R-:W-:-:S03]  /*1c80*/  FMUL R3, R8, R3 ;  /* 0x0000000308037220 */ /* 0x000fc60000400000 */
[----:B--2---:R-:W-:-:S04]  /*1c90*/  FFMA R9, R24, R9, R21 ;  /* 0x0000000918097223 */ /* 0x004fc80000000015 */
[----:B----4-:R-:W-:-:S04]  /*1ca0*/  FFMA R3, R26, R3, R9 ;  /* 0x000000031a037223 */ /* 0x010fc80000000009 */
[----:B-----5:R-:W-:-:S07]  /*1cb0*/  FFMA R0, R28, R7, R3 ;  /* 0x000000071c007223 */ /* 0x020fce0000000003 */
.L_x_101:
[----:B------:R-:W-:Y:S05]  /*1cc0*/  BSYNC.RECONVERGENT B0 ;  /* 0x0000000000007941 */ /* 0x000fea0003800200 */
.L_x_100:
[----:B------:R-:W-:-:S07]  /*1cd0*/  FADD R11, R11, R0 ;  /* 0x000000000b0b7221 */ /* 0x000fce0000000000 */
.L_x_83:
[----:B------:R-:W-:Y:S05]  /*1ce0*/  BSYNC.RECONVERGENT B2 ;  /* 0x0000000000027941 */ /* 0x000fea0003800200 */
.L_x_82:
[----:B------:R-:W-:-:S05]  /*1cf0*/  VIADD R20, R20, 0x1 ;  /* 0x0000000114147836 */ /* 0x000fca0000000000 */
[----:B------:R-:W-:-:S13]  /*1d00*/  ISETP.NE.AND P0, PT, R20, R17, PT ;  /* 0x000000111400720c */ /* 0x000fda0003f05270 */
[----:B------:R-:W-:Y:S05]  /*1d10*/  @P0 BRA `(.L_x_102) ;  /* 0xfffffff000880947 */ /* 0x000fea000383ffff */
.L_x_81:
[----:B------:R-:W-:Y:S05]  /*1d20*/  BSYNC.RECONVERGENT B3 ;  /* 0x0000000000037941 */ /* 0x000fea0003800200 */
.L_x_80:
[----:B------:R-:W-:Y:S01]  /*1d30*/  IMAD R16, R17, R16, RZ ;  /* 0x0000001011107224 */ /* 0x000fe200078e02ff */
[----:B------:R-:W-:Y:S04]  /*1d40*/  BSSY.RECONVERGENT B2, `(.L_x_103) ;  /* 0x000000f000027945 */ /* 0x000fe80003800200 */
[----:B------:R-:W-:-:S04]  /*1d50*/  VIMNMX R16, PT, PT, R16, 0x1, !PT ;  /* 0x0000000110107848 */ /* 0x000fc80007fe0100 */
[----:B------:R-:W-:-:S04]  /*1d60*/  I2FP.F32.U32 R16, R16 ;  /* 0x0000001000107245 */ /* 0x000fc80000201000 */
        /* <DEDUP_REMOVED lines=8> */
[----:B------:R-:W-:Y:S01]  /*1df0*/  MOV R3, R11 ;  /* 0x0000000b00037202 */ /* 0x000fe20000000f00 */
[----:B------:R-:W-:Y:S01]  /*1e00*/  IMAD.MOV.U32 R0, RZ, RZ, R16 ;  /* 0x000000ffff007224 */ /* 0x000fe200078e0010 */
[----:B------:R-:W-:-:S07]  /*1e10*/  MOV R2, 0x1e30 ;  /* 0x00001e3000027802 */ /* 0x000fce0000000f00 */
[----:B------:R-:W-:Y:S05]  /*1e20*/  CALL.REL.NOINC `($__internal_1_$__cuda_sm3x_div_rn_noftz_f32_slowpath) ;  /* 0x0000001c00287944 */ /* 0x000fea0003c00000 */
.L_x_104:
[----:B------:R-:W-:Y:S05]  /*1e30*/  BSYNC.RECONVERGENT B2 ;  /* 0x0000000000027941 */ /* 0x000fea0003800200 */
.L_x_103:
[----:B------:R-:W0:Y:S01]  /*1e40*/  LDC.64 R2, c[0x0][0x398] ;  /* 0x0000e600ff027b82 */ /* 0x000e220000000a00 */
[----:B------:R-:W1:Y:S01]  /*1e50*/  LDCU UR6, c[0x0][0x380] ;  /* 0x00007000ff0677ac */ /* 0x000e620008000800 */
[C---:B0-----:R-:W-:Y:S01]  /*1e60*/  IMAD.WIDE R2, R5.reuse, 0x4, R2 ;  /* 0x0000000405027825 */ /* 0x041fe200078e0202 */
[----:B------:R-:W-:-:S04]  /*1e70*/  IADD3 R5, PT, PT, R5, UR5, RZ ;  /* 0x0000000505057c10 */ /* 0x000fc8000fffe0ff */
[----:B-1----:R-:W-:Y:S01]  /*1e80*/  ISETP.GE.AND P0, PT, R5, UR6, PT ;  /* 0x0000000605007c0c */ /* 0x002fe2000bf06270 */
[----:B------:R0:W-:-:S12]  /*1e90*/  STG.E desc[UR16][R2.64], R0 ;  /* 0x0000000002007986 */ /* 0x0001d8000c101910 */
[----:B0-----:R-:W-:Y:S05]  /*1ea0*/  @P0 EXIT ;  /* 0x000000000000094d */ /* 0x001fea0003800000 */
[----:B------:R-:W-:Y:S05]  /*1eb0*/  BRA `(.L_x_105) ;  /* 0xffffffe000fc7947 */ /* 0x000fea000383ffff */
.L_x_75:
[----:B------:R-:W-:Y:S01]  /*1ec0*/  BSSY.RECONVERGENT B2, `(.L_x_106) ;  /* 0x00001bf000027945 */ /* 0x000fe20003800200 */
[----:B------:R-:W-:-:S07]  /*1ed0*/  I2FP.F32.S32 R7, UR7 ;  /* 0x0000000700077c45 */ /* 0x000fce0008201400 */
.L_x_134:
[----:B------:R-:W-:Y:S01]  /*1ee0*/  IABS R9, UR8 ;  /* 0x0000000800097c13 */ /* 0x000fe20008000000 */
[----:B------:R-:W0:Y:S01]  /*1ef0*/  LDC.64 R18, c[0x0][0x390] ;  /* 0x0000e400ff127b82 */ /* 0x000e220000000a00 */
[----:B------:R-:W-:Y:S02]  /*1f00*/  IABS R0, UR7 ;  /* 0x0000000700007c13 */ /* 0x000fe40008000000 */
[----:B------:R-:W1:Y:S01]  /*1f10*/  I2F.RP R8, R9 ;  /* 0x0000000900087306 */ /* 0x000e620000209400 */
[----:B------:R-:W-:Y:S02]  /*1f20*/  IABS R12, R5 ;  /* 0x00000005000c7213 */ /* 0x000fe40000000000 */
[----:B------:R-:W-:-:S05]  /*1f30*/  IABS R13, UR8 ;  /* 0x00000008000d7c13 */ /* 0x000fca0008000000 */
[----:B-1----:R-:W1:Y:S02]  /*1f40*/  MUFU.RCP R8, R8 ;  /* 0x0000000800087308 */ /* 0x002e640000001000 */
[----:B-1----:R-:W-:-:S06]  /*1f50*/  VIADD R2, R8, 0xffffffe ;  /* 0x0ffffffe08027836 */ /* 0x002fcc0000000000 */
[----:B------:R1:W2:Y:S02]  /*1f60*/  F2I.FTZ.U32.TRUNC.NTZ R3, R2 ;  /* 0x0000000200037305 */ /* 0x0002a4000021f000 */
[----:B-1----:R-:W-:Y:S01]  /*1f70*/  IMAD.MOV.U32 R2, RZ, RZ, RZ ;  /* 0x000000ffff027224 */ /* 0x002fe200078e00ff */
[----:B--2---:R-:W-:-:S05]  /*1f80*/  IADD3 R10, PT, PT, RZ, -R3, RZ ;  /* 0x80000003ff0a7210 */ /* 0x004fca0007ffe0ff */
[----:B------:R-:W-:Y:S02]  /*1f90*/  IMAD R11, R10, R9, RZ ;  /* 0x000000090a0b7224 */ /* 0x000fe400078e02ff */
[----:B------:R-:W1:Y:S02]  /*1fa0*/  I2F.RP R10, R0 ;  /* 0x00000000000a7306 */ /* 0x000e640000209400 */
[----:B------:R-:W-:Y:S01]  /*1fb0*/  IMAD.HI.U32 R11, R3, R11, R2 ;  /* 0x0000000b030b7227 */ /* 0x000fe200078e0002 */
[----:B------:R-:W-:Y:S02]  /*1fc0*/  MOV R2, R12 ;  /* 0x0000000c00027202 */ /* 0x000fe40000000f00 */
[----:B------:R-:W2:Y:S01]  /*1fd0*/  LDC R12, c[0x0][0x3e0] ;  /* 0x0000f800ff0c7b82 */ /* 0x000ea20000000800 */
[----:B------:R-:W-:Y:S01]  /*1fe0*/  IMAD.MOV R3, RZ, RZ, -R13 ;  /* 0x000000ffff037224 */ /* 0x000fe200078e0a0d */
[----:B------:R-:W-:Y:S01]  /*1ff0*/  IABS R13, UR7 ;  /* 0x00000007000d7c13 */ /* 0x000fe20008000000 */
[----:B------:R-:W-:-:S04]  /*2000*/  IMAD.HI.U32 R17, R11, R2, RZ ;  /* 0x000000020b117227 */ /* 0x000fc800078e00ff */
[----:B------:R-:W-:Y:S01]  /*2010*/  IMAD R2, R17, R3, R2 ;  /* 0x0000000311027224 */ /* 0x000fe200078e0202 */
[----:B-1----:R-:W1:Y:S04]  /*2020*/  MUFU.RCP R10, R10 ;  /* 0x0000000a000a7308 */ /* 0x002e680000001000 */
[----:B------:R-:W-:Y:S02]  /*2030*/  ISETP.GT.U32.AND P1, PT, R9, R2, PT ;  /* 0x000000020900720c */ /* 0x000fe40003f24070 */
[----:B--2---:R-:W-:-:S11]  /*2040*/  IABS R11, R12 ;  /* 0x0000000c000b7213 */ /* 0x004fd60000000000 */
[-C--:B------:R-:W-:Y:S01]  /*2050*/  @!P1 IADD3 R2, PT, PT, R2, -R9.reuse, RZ ;  /* 0x8000000902029210 */ /* 0x080fe20007ffe0ff */
[----:B-1----:R-:W-:Y:S01]  /*2060*/  VIADD R3, R10, 0xffffffe ;  /* 0x0ffffffe0a037836 */ /* 0x002fe20000000000 */
[----:B------:R-:W-:Y:S01]  /*2070*/  @!P1 IADD3 R17, PT, PT, R17, 0x1, RZ ;  /* 0x0000000111119810 */ /* 0x000fe20007ffe0ff */
[----:B------:R-:W1:Y:S01]  /*2080*/  I2F.RP R8, R11 ;  /* 0x0000000b00087306 */ /* 0x000e620000209400 */
[----:B------:R-:W-:Y:S02]  /*2090*/  ISETP.GE.U32.AND P0, PT, R2, R9, PT ;  /* 0x000000090200720c */ /* 0x000fe40003f06070 */
[----:B------:R-:W-:Y:S02]  /*20a0*/  LOP3.LUT R2, R5, UR8, RZ, 0x3c, !PT ;  /* 0x0000000805027c12 */ /* 0x000fe4000f8e3cff */
[----:B------:R-:W-:Y:S02]  /*20b0*/  ISETP.NE.AND P1, PT, RZ, UR8, PT ;  /* 0x00000008ff007c0c */ /* 0x000fe4000bf25270 */
[----:B------:R-:W-:Y:S01]  /*20c0*/  ISETP.GE.AND P2, PT, R2, RZ, PT ;  /* 0x000000ff0200720c */ /* 0x000fe20003f46270 */
[----:B------:R-:W2:Y:S01]  /*20d0*/  F2I.FTZ.U32.TRUNC.NTZ R3, R3 ;  /* 0x0000000300037305 */ /* 0x000ea2000021f000 */
[----:B------:R-:W-:-:S05]  /*20e0*/  HFMA2 R2, -RZ, RZ, 0, 0 ;  /* 0x00000000ff027431 */ /* 0x000fca00000001ff */
[----:B------:R-:W-:Y:S02]  /*20f0*/  @P0 VIADD R17, R17, 0x1 ;  /* 0x0000000111110836 */ /* 0x000fe40000000000 */
[----:B-1----:R-:W1:Y:S04]  /*2100*/  MUFU.RCP R8, R8 ;  /* 0x0000000800087308 */ /* 0x002e680000001000 */
[----:B------:R-:W-:Y:S01]  /*2110*/  @!P2 IMAD.MOV R17, RZ, RZ, -R17 ;  /* 0x000000ffff11a224 */ /* 0x000fe200078e0a11 */
[----:B------:R-:W-:Y:S02]  /*2120*/  @!P1 LOP3.LUT R17, RZ, UR8, RZ, 0x33, !PT ;  /* 0x00000008ff119c12 */ /* 0x000fe4000f8e33ff */
[----:B--2---:R-:W-:Y:S02]  /*2130*/  IADD3 R9, PT, PT, RZ, -R3, RZ ;  /* 0x80000003ff097210 */ /* 0x004fe40007ffe0ff */
[----:B------:R-:W-:-:S03]  /*2140*/  IABS R10, R17 ;  /* 0x00000011000a7213 */ /* 0x000fc60000000000 */
[----:B------:R-:W-:-:S04]  /*2150*/  IMAD R9, R9, R0, RZ ;  /* 0x0000000009097224 */ /* 0x000fc800078e02ff */
[----:B------:R-:W-:Y:S01]  /*2160*/  IMAD.HI.U32 R9, R3, R9, R2 ;  /* 0x0000000903097227 */ /* 0x000fe200078e0002 */
[----:B------:R-:W-:-:S03]  /*2170*/  MOV R2, R10 ;  /* 0x0000000a00027202 */ /* 0x000fc60000000f00 */
[----:B------:R-:W-:Y:S02]  /*2180*/  IMAD.MOV R3, RZ, RZ, -R13 ;  /* 0x000000ffff037224 */ /* 0x000fe400078e0a0d */
[----:B------:R-:W-:-:S04]  /*2190*/  IMAD.HI.U32 R9, R9, R2, RZ ;  /* 0x0000000209097227 */ /* 0x000fc800078e00ff */
[----:B------:R-:W-:Y:S01]  /*21a0*/  IMAD R3, R9, R3, R2 ;  /* 0x0000000309037224 */ /* 0x000fe200078e0202 */
[----:B-1----:R-:W-:-:S04]  /*21b0*/  IADD3 R2, PT, PT, R8, 0xffffffe, RZ ;  /* 0x0ffffffe08027810 */ /* 0x002fc80007ffe0ff */
[----:B------:R-:W-:-:S13]  /*21c0*/  ISETP.GT.U32.AND P1, PT, R0, R3, PT ;  /* 0x000000030000720c */ /* 0x000fda0003f24070 */
[----:B------:R-:W-:Y:S02]  /*21d0*/  @!P1 IMAD.IADD R3, R3, 0x1, -R0 ;  /* 0x0000000103039824 */ /* 0x000fe400078e0a00 */
[----:B------:R-:W-:Y:S01]  /*21e0*/  @!P1 VIADD R9, R9, 0x1 ;  /* 0x0000000109099836 */ /* 0x000fe20000000000 */
[----:B------:R-:W-:Y:S02]  /*21f0*/  ISETP.NE.AND P1, PT, RZ, UR7, PT ;  /* 0x00000007ff007c0c */ /* 0x000fe4000bf25270 */
[----:B------:R-:W-:Y:S02]  /*2200*/  ISETP.GE.U32.AND P0, PT, R3, R0, PT ;  /* 0x000000000300720c */ /* 0x000fe40003f06070 */
[----:B------:R-:W-:Y:S01]  /*2210*/  LOP3.LUT R0, R17, UR7, RZ, 0x3c, !PT ;  /* 0x0000000711007c12 */ /* 0x000fe2000f8e3cff */
[----:B------:R1:W2:Y:S03]  /*2220*/  F2I.FTZ.U32.TRUNC.NTZ R3, R2 ;  /* 0x0000000200037305 */ /* 0x0002a6000021f000 */
[----:B------:R-:W-:Y:S01]  /*2230*/  ISETP.GE.AND P2, PT, R0, RZ, PT ;  /* 0x000000ff0000720c */ /* 0x000fe20003f46270 */
[----:B-1----:R-:W-:-:S06]  /*2240*/  IMAD.MOV.U32 R2, RZ, RZ, RZ ;  /* 0x000000ffff027224 */ /* 0x002fcc00078e00ff */
[----:B------:R-:W-:Y:S01]  /*2250*/  @P0 IADD3 R9, PT, PT, R9, 0x1, RZ ;  /* 0x0000000109090810 */ /* 0x000fe20007ffe0ff */
[----:B--2---:R-:W-:-:S05]  /*2260*/  IMAD.MOV R0, RZ, RZ, -R3 ;  /* 0x000000ffff007224 */ /* 0x004fca00078e0a03 */
[----:B------:R-:W-:Y:S02]  /*2270*/  @!P2 IADD3 R9, PT, PT, -R9, RZ, RZ ;  /* 0x000000ff0909a210 */ /* 0x000fe40007ffe1ff */
[----:B------:R-:W-:Y:S01]  /*2280*/  @!P1 LOP3.LUT R9, RZ, UR7, RZ, 0x33, !PT ;  /* 0x00000007ff099c12 */ /* 0x000fe2000f8e33ff */
[----:B------:R-:W-:-:S03]  /*2290*/  IMAD R13, R0, R11, RZ ;  /* 0x0000000b000d7224 */ /* 0x000fc600078e02ff */
[----:B------:R-:W-:Y:S01]  /*22a0*/  IABS R0, R9 ;  /* 0x0000000900007213 */ /* 0x000fe20000000000 */
[----:B------:R-:W-:-:S03]  /*22b0*/  IMAD.HI.U32 R13, R3, R13, R2 ;  /* 0x0000000d030d7227 */ /* 0x000fc600078e0002 */
[----:B------:R-:W-:-:S05]  /*22c0*/  MOV R2, R0 ;  /* 0x0000000000027202 */ /* 0x000fca0000000f00 */
[----:B------:R-:W-:-:S04]  /*22d0*/  IMAD.HI.U32 R0, R13, R2, RZ ;  /* 0x000000020d007227 */ /* 0x000fc800078e00ff */
[----:B------:R-:W-:-:S04]  /*22e0*/  IMAD.MOV R3, RZ, RZ, -R0 ;  /* 0x000000ffff037224 */ /* 0x000fc800078e0a00 */
[----:B------:R-:W-:-:S05]  /*22f0*/  IMAD R2, R11, R3, R2 ;  /* 0x000000030b027224 */ /* 0x000fca00078e0202 */
[----:B------:R-:W-:-:S13]  /*2300*/  ISETP.GT.U32.AND P1, PT, R11, R2, PT ;  /* 0x000000020b00720c */ /* 0x000fda0003f24070 */
[-C--:B------:R-:W-:Y:S01]  /*2310*/  @!P1 IADD3 R2, PT, PT, R2, -R11.reuse, RZ ;  /* 0x8000000b02029210 */ /* 0x080fe20007ffe0ff */
[----:B------:R-:W-:Y:S01]  /*2320*/  @!P1 VIADD R0, R0, 0x1 ;  /* 0x0000000100009836 */ /* 0x000fe20000000000 */
[----:B------:R-:W-:Y:S02]  /*2330*/  ISETP.NE.AND P1, PT, R12, RZ, PT ;  /* 0x000000ff0c00720c */ /* 0x000fe40003f25270 */
[----:B------:R-:W-:Y:S02]  /*2340*/  ISETP.GE.U32.AND P0, PT, R2, R11, PT ;  /* 0x0000000b0200720c */ /* 0x000fe40003f06070 */
[----:B------:R-:W-:-:S04]  /*2350*/  LOP3.LUT R2, R9, R12, RZ, 0x3c, !PT ;  /* 0x0000000c09027212 */ /* 0x000fc800078e3cff */
[----:B------:R-:W-:-:S07]  /*2360*/  ISETP.GE.AND P2, PT, R2, RZ, PT ;  /* 0x000000ff0200720c */ /* 0x000fce0003f46270 */
[----:B------:R-:W-:-:S06]  /*2370*/  @P0 IADD3 R0, PT, PT, R0, 0x1, RZ ;  /* 0x0000000100000810 */ /* 0x000fcc0007ffe0ff */
[----:B------:R-:W-:Y:S01]  /*2380*/  @!P2 IMAD.MOV R0, RZ, RZ, -R0 ;  /* 0x000000ffff00a224 */ /* 0x000fe200078e0a00 */
[----:B------:R-:W-:-:S05]  /*2390*/  @!P1 LOP3.LUT R0, RZ, R12, RZ, 0x33, !PT ;  /* 0x0000000cff009212 */ /* 0x000fca00078e33ff */
[----:B------:R-:W-:-:S04]  /*23a0*/  IMAD R3, R0, 0x5, RZ ;  /* 0x0000000500037824 */ /* 0x000fc800078e02ff */
[----:B0-----:R-:W-:-:S05]  /*23b0*/  IMAD.WIDE R18, R3, 0x4, R18 ;  /* 0x0000000403127825 */ /* 0x001fca00078e0212 */
[----:B------:R-:W2:Y:S04]  /*23c0*/  LDG.E R15, desc[UR16][R18.64+0x8] ;  /* 0x00000810120f7981 */ /* 0x000ea8000c1e1900 */
[----:B------:R-:W3:Y:S04]  /*23d0*/  LDG.E R3, desc[UR16][R18.64+0x10] ;  /* 0x0000101012037981 */ /* 0x000ee8000c1e1900 */
[----:B------:R-:W4:Y:S04]  /*23e0*/  LDG.E R11, desc[UR16][R18.64] ;  /* 0x00000010120b7981 */ /* 0x000f28000c1e1900 */
[----:B------:R-:W4:Y:S04]  /*23f0*/  LDG.E R16, desc[UR16][R18.64+0x4] ;  /* 0x0000041012107981 */ /* 0x000f28000c1e1900 */
[----:B------:R-:W4:Y:S01]  /*2400*/  LDG.E R2, desc[UR16][R18.64+0xc] ;  /* 0x00000c1012027981 */ /* 0x000f22000c1e1900 */
[----:B-----5:R-:W-:Y:S01]  /*2410*/  ISETP.NE.AND P2, PT, R4, RZ, PT ;  /* 0x000000ff0400720c */ /* 0x020fe20003f45270 */
[----:B------:R-:W0:Y:S01]  /*2420*/  MUFU.RCP R10, R7 ;  /* 0x00000007000a7308 */ /* 0x000e220000001000 */
[----:B------:R-:W-:Y:S01]  /*2430*/  IADD3 R0, PT, PT, -R0, RZ, RZ ;  /* 0x000000ff00007210 */ /* 0x000fe20007ffe1ff */
[----:B------:R-:W-:Y:S01]  /*2440*/  BSSY.RECONVERGENT B3, `(.L_x_107) ;  /* 0x0000018000037945 */ /* 0x000fe20003800200 */
[----:B------:R-:W-:-:S02]  /*2450*/  FSEL R13, RZ, 0.5, !P2 ;  /* 0x3f000000ff0d7808 */ /* 0x000fc40005000000 */
[----:B------:R-:W-:Y:S01]  /*2460*/  ISETP.LT.AND P1, PT, RZ, UR10, PT ;  /* 0x0000000aff007c0c */ /* 0x000fe2000bf21270 */
[----:B------:R-:W-:Y:S02]  /*2470*/  IMAD R12, R12, R0, R9 ;  /* 0x000000000c0c7224 */ /* 0x000fe400078e0209 */
[----:B0-----:R-:W-:-:S04]  /*2480*/  FFMA R21, -R7, R10, 1 ;  /* 0x3f80000007157423 */ /* 0x001fc8000000010a */
        /* <DEDUP_REMOVED lines=11> */
[----:B------:R-:W-:Y:S02]  /*2540*/  FFMA R13, R8, -R7, R3 ;  /* 0x80000007080d7223 */ /* 0x000fe40000000003 */
[----:B------:R-:W-:Y:S02]  /*2550*/  @!P2 FMNMX R10, R10, 1, !PT ;  /* 0x3f8000000a0aa809 */ /* 0x000fe40007800000 */
[----:B------:R-:W-:Y:S01]  /*2560*/  FFMA R8, R13, R14, R8 ;  /* 0x0000000e0d087223 */ /* 0x000fe20000000008 */
[----:B0-----:R-:W-:Y:S06]  /*2570*/  @!P0 BRA `(.L_x_108) ;  /* 0x0000000000108947 */ /* 0x001fec0003800000 */
[----:B------:R-:W-:Y:S01]  /*2580*/  IMAD.MOV.U32 R0, RZ, RZ, R7 ;  /* 0x000000ffff007224 */ /* 0x000fe200078e0007 */
[----:B------:R-:W-:-:S07]  /*2590*/  MOV R2, 0x25b0 ;  /* 0x000025b000027802 */ /* 0x000fce0000000f00 */
[----:B------:R-:W-:Y:S05]  /*25a0*/  CALL.REL.NOINC `($__internal_1_$__cuda_sm3x_div_rn_noftz_f32_slowpath) ;  /* 0x0000001400487944 */ /* 0x000fea0003c00000 */
[----:B------:R-:W-:-:S07]  /*25b0*/  MOV R8, R0 ;  /* 0x0000000000087202 */ /* 0x000fce0000000f00 */
.L_x_108:
[----:B------:R-:W-:Y:S05]  /*25c0*/  BSYNC.RECONVERGENT B3 ;  /* 0x0000000000037941 */ /* 0x000fea0003800200 */
.L_x_107:
[----:B------:R-:W-:Y:S01]  /*25d0*/  I2FP.F32.S32 R13, UR8 ;  /* 0x00000008000d7c45 */ /* 0x000fe20008201400 */
[----:B------:R-:W-:Y:S03]  /*25e0*/  BSSY.RECONVERGENT B3, `(.L_x_109) ;  /* 0x000000e000037945 */ /* 0x000fe60003800200 */
[----:B------:R-:W0:Y:S08]  /*25f0*/  MUFU.RCP R0, R13 ;  /* 0x0000000d00007308 */ /* 0x000e300000001000 */
[----:B------:R-:W1:Y:S01]  /*2600*/  FCHK P0, R10, R13 ;  /* 0x0000000d0a007302 */ /* 0x000e620000000000 */
[----:B0-----:R-:W-:-:S04]  /*2610*/  FFMA R3, -R13, R0, 1 ;  /* 0x3f8000000d037423 */ /* 0x001fc80000000100 */
[----:B------:R-:W-:-:S04]  /*2620*/  FFMA R3, R0, R3, R0 ;  /* 0x0000000300037223 */ /* 0x000fc80000000000 */
[----:B------:R-:W-:-:S04]  /*2630*/  FFMA R9, R10, R3, RZ ;  /* 0x000000030a097223 */ /* 0x000fc800000000ff */
[----:B------:R-:W-:-:S04]  /*2640*/  FFMA R0, R9, -R13, R10 ;  /* 0x8000000d09007223 */ /* 0x000fc8000000000a */
[----:B------:R-:W-:Y:S01]  /*2650*/  FFMA R9, R0, R3, R9 ;  /* 0x0000000300097223 */ /* 0x000fe20000000009 */
[----:B-1----:R-:W-:Y:S06]  /*2660*/  @!P0 BRA `(.L_x_110) ;  /* 0x0000000000148947 */ /* 0x002fec0003800000 */
[----:B------:R-:W-:Y:S01]  /*2670*/  IMAD.MOV.U32 R3, RZ, RZ, R10 ;  /* 0x000000ffff037224 */ /* 0x000fe200078e000a */
[----:B------:R-:W-:Y:S02]  /*2680*/  MOV R0, R13 ;  /* 0x0000000d00007202 */ /* 0x000fe40000000f00 */
[----:B------:R-:W-:-:S07]  /*2690*/  MOV R2, 0x26b0 ;  /* 0x000026b000027802 */ /* 0x000fce0000000f00 */
[----:B------:R-:W-:Y:S05]  /*26a0*/  CALL.REL.NOINC `($__internal_1_$__cuda_sm3x_div_rn_noftz_f32_slowpath) ;  /* 0x0000001400087944 */ /* 0x000fea0003c00000 */
[----:B------:R-:W-:-:S07]  /*26b0*/  IMAD.MOV.U32 R9, RZ, RZ, R0 ;  /* 0x000000ffff097224 */ /* 0x000fce00078e0000 */
.L_x_110:
[----:B------:R-:W-:Y:S05]  /*26c0*/  BSYNC.RECONVERGENT B3 ;  /* 0x0000000000037941 */ /* 0x000fea0003800200 */
.L_x_109:
[----:B------:R-:W0:Y:S01]  /*26d0*/  F2I.CEIL.NTZ R10, R8 ;  /* 0x00000008000a7305 */ /* 0x000e22000020b100 */
[----:B------:R-:W1:Y:S01]  /*26e0*/  LDCU UR6, c[0x0][0x3e0] ;  /* 0x00007c00ff0677ac */ /* 0x000e620008000800 */
[----:B------:R-:W-:Y:S01]  /*26f0*/  BSSY.RECONVERGENT B3, `(.L_x_111) ;  /* 0x000012e000037945 */ /* 0x000fe20003800200 */
[----:B------:R-:W-:-:S05]  /*2700*/  MOV R13, 0xbf800000 ;  /* 0xbf800000000d7802 */ /* 0x000fca0000000f00 */
[----:B------:R-:W2:Y:S01]  /*2710*/  F2I.CEIL.NTZ R14, R9 ;  /* 0x00000009000e7305 */ /* 0x000ea2000020b100 */
[----:B0-----:R-:W-:-:S04]  /*2720*/  SEL R10, R10, UR10, !P1 ;  /* 0x0000000a0a0a7c07 */ /* 0x001fc8000c800000 */
[----:B------:R-:W-:Y:S01]  /*2730*/  ISETP.GT.AND P0, PT, R10, RZ, PT ;  /* 0x000000ff0a00720c */ /* 0x000fe20003f04270 */
[----:B-1----:R-:W-:Y:S02]  /*2740*/  IMAD R0, R11, UR6, R12 ;  /* 0x000000060b007c24 */ /* 0x002fe4000f8e020c */
[----:B------:R-:W-:Y:S02]  /*2750*/  HFMA2 R11, -RZ, RZ, -1.875, 0 ;  /* 0xbf800000ff0b7431 */ /* 0x000fe400000001ff */
[----:B------:R-:W-:Y:S01]  /*2760*/  IMAD.MOV.U32 R12, RZ, RZ, -0x800001 ;  /* 0xff7fffffff0c7424 */ /* 0x000fe200078e00ff */
[----:B--2---:R-:W-:-:S07]  /*2770*/  SEL R14, R14, UR10, !P1 ;  /* 0x0000000a0e0e7c07 */ /* 0x004fce000c800000 */
[----:B------:R-:W-:Y:S05]  /*2780*/  @!P0 BRA `(.L_x_112) ;  /* 0x0000001000908947 */ /* 0x000fea0003800000 */
[----:B------:R-:W-:Y:S01]  /*2790*/  IABS R18, UR7 ;  /* 0x0000000700127c13 */ /* 0x000fe20008000000 */
[----:B------:R-:W0:Y:S01]  /*27a0*/  LDCU.64 UR18, c[0x0][0x388] ;  /* 0x00007100ff1277ac */ /* 0x000e220008000a00 */
[----:B------:R-:W-:Y:S01]  /*27b0*/  IABS R11, UR8 ;  /* 0x00000008000b7c13 */ /* 0x000fe20008000000 */
[----:B------:R-:W-:Y:S01]  /*27c0*/  IMAD R0, R0, UR4, RZ ;  /* 0x0000000400007c24 */ /* 0x000fe2000f8e02ff */
[----:B------:R-:W1:Y:S01]  /*27d0*/  I2F.RP R19, R18 ;  /* 0x0000001200137306 */ /* 0x000e620000209400 */
[----:B------:R-:W-:Y:S02]  /*27e0*/  IABS R22, UR7 ;  /* 0x0000000700167c13 */ /* 0x000fe40008000000 */
[----:B------:R-:W-:Y:S02]  /*27f0*/  IABS R23, UR8 ;  /* 0x0000000800177c13 */ /* 0x000fe40008000000 */
[----:B------:R-:W-:Y:S02]  /*2800*/  IADD3 R22, PT, PT, RZ, -R22, RZ ;  /* 0x80000016ff167210 */ /* 0x000fe40007ffe0ff */
[----:B------:R-:W-:Y:S01]  /*2810*/  ISETP.GE.AND P3, PT, R5, RZ, PT ;  /* 0x000000ff0500720c */ /* 0x000fe20003f66270 */
[----:B------:R-:W2:Y:S01]  /*2820*/  I2F.RP R20, R11 ;  /* 0x0000000b00147306 */ /* 0x000ea20000209400 */
[----:B------:R-:W-:-:S07]  /*2830*/  ISETP.NE.AND P4, PT, RZ, UR8, PT ;  /* 0x00000008ff007c0c */ /* 0x000fce000bf85270 */
[----:B-1----:R-:W1:Y:S08]  /*2840*/  MUFU.RCP R19, R19 ;  /* 0x0000001300137308 */ /* 0x002e700000001000 */
[----:B--2---:R-:W2:Y:S01]  /*2850*/  MUFU.RCP R20, R20 ;  /* 0x0000001400147308 */ /* 0x004ea20000001000 */
[----:B-1----:R-:W-:Y:S01]  /*2860*/  VIADD R12, R19, 0xffffffe ;  /* 0x0ffffffe130c7836 */ /* 0x002fe20000000000 */
[----:B------:R-:W-:-:S06]  /*2870*/  IABS R19, R5 ;  /* 0x0000000500137213 */ /* 0x000fcc0000000000 */
[----:B------:R1:W3:Y:S01]  /*2880*/  F2I.FTZ.U32.TRUNC.NTZ R13, R12 ;  /* 0x0000000c000d7305 */ /* 0x0002e2000021f000 */
[----:B--2---:R-:W-:-:S07]  /*2890*/  IADD3 R2, PT, PT, R20, 0xffffffe, RZ ;  /* 0x0ffffffe14027810 */ /* 0x004fce0007ffe0ff */
        /* <DEDUP_REMOVED lines=11> */
[----:B------:R-:W-:Y:S02]  /*2950*/  MOV R2, R22 ;  /* 0x0000001600027202 */ /* 0x000fe40000000f00 */
[----:B------:R-:W-:Y:S01]  /*2960*/  IADD3 R3, PT, PT, RZ, -R23, RZ ;  /* 0x80000017ff037210 */ /* 0x000fe20007ffe0ff */
[----:B------:R-:W-:Y:S02]  /*2970*/  IMAD.MOV.U32 R20, RZ, RZ, R19 ;  /* 0x000000ffff147224 */ /* 0x000fe400078e0013 */
[----:B------:R-:W-:Y:S02]  /*2980*/  IMAD R2, R21, R2, R12 ;  /* 0x0000000215027224 */ /* 0x000fe400078e020c */
[----:B------:R-:W-:-:S03]  /*2990*/  IMAD.HI.U32 R13, R13, R20, RZ ;  /* 0x000000140d0d7227 */ /* 0x000fc600078e00ff */
[----:B------:R-:W-:Y:S01]  /*29a0*/  ISETP.GT.U32.AND P0, PT, R18, R2, PT ;  /* 0x000000021200720c */ /* 0x000fe20003f04070 */
[----:B------:R-:W-:Y:S01]  /*29b0*/  IMAD R3, R13, R3, R20 ;  /* 0x000000030d037224 */ /* 0x000fe200078e0214 */
[----:B------:R-:W-:Y:S01]  /*29c0*/  LOP3.LUT R20, R14, 0x7ffffffe, RZ, 0xc0, !PT ;  /* 0x7ffffffe0e147812 */ /* 0x000fe200078ec0ff */
[----:B------:R-:W-:Y:S01]  /*29d0*/  IMAD.MOV.U32 R12, RZ, RZ, -0x800001 ;  /* 0xff7fffffff0c7424 */ /* 0x000fe200078e00ff */
[----:B------:R-:W-:Y:S01]  /*29e0*/  MOV R13, 0xbf800000 ;  /* 0xbf800000000d7802 */ /* 0x000fe20000000f00 */
[----:B------:R-:W-:Y:S01]  /*29f0*/  IMAD.MOV.U32 R21, RZ, RZ, RZ ;  /* 0x000000ffff157224 */ /* 0x000fe200078e00ff */
[----:B------:R-:W-:-:S07]  /*2a00*/  ISETP.GT.U32.AND P1, PT, R11, R3, PT ;  /* 0x000000030b00720c */ /* 0x000fce0003f24070 */
[----:B------:R-:W-:-:S05]  /*2a10*/  @!P0 IMAD.IADD R2, R2, 0x1, -R18 ;  /* 0x0000000102028824 */ /* 0x000fca00078e0a12 */
[----:B------:R-:W-:Y:S02]  /*2a20*/  ISETP.GT.U32.AND P0, PT, R18, R2, PT ;  /* 0x000000021200720c */ /* 0x000fe40003f04070 */
[----:B------:R-:W-:Y:S02]  /*2a30*/  @!P1 IADD3 R3, PT, PT, R3, -R11, RZ ;  /* 0x8000000b03039210 */ /* 0x000fe40007ffe0ff */
[----:B------:R-:W-:Y:S02]  /*2a40*/  ISETP.GE.AND P1, PT, R17, RZ, PT ;  /* 0x000000ff1100720c */ /* 0x000fe40003f26270 */
[----:B------:R-:W-:Y:S02]  /*2a50*/  ISETP.GT.U32.AND P2, PT, R11, R3, PT ;  /* 0x000000030b00720c */ /* 0x000fe40003f44070 */
[----:B------:R-:W-:-:S05]  /*2a60*/  I2FP.F32.S32 R17, R14 ;  /* 0x0000000e00117245 */ /* 0x000fca0000201400 */
[----:B------:R-:W-:Y:S01]  /*2a70*/  @!P0 IMAD.IADD R2, R2, 0x1, -R18 ;  /* 0x0000000102028824 */ /* 0x000fe200078e0a12 */
[----:B------:R-:W-:-:S03]  /*2a80*/  ISETP.NE.AND P0, PT, RZ, UR7, PT ;  /* 0x00000007ff007c0c */ /* 0x000fc6000bf05270 */
[----:B------:R-:W-:Y:S02]  /*2a90*/  @!P1 IMAD.MOV R2, RZ, RZ, -R2 ;  /* 0x000000ffff029224 */ /* 0x000fe400078e0a02 */
[----:B------:R-:W-:Y:S02]  /*2aa0*/  @!P2 IADD3 R3, PT, PT, R3, -R11, RZ ;  /* 0x8000000b0303a210 */ /* 0x000fe40007ffe0ff */
[----:B------:R-:W-:Y:S02]  /*2ab0*/  SHF.R.S32.HI R11, RZ, 0x1f, R0 ;  /* 0x0000001fff0b7819 */ /* 0x000fe40000011400 */
[----:B------:R-:W-:Y:S02]  /*2ac0*/  @!P3 IADD3 R3, PT, PT, -R3, RZ, RZ ;  /* 0x000000ff0303b210 */ /* 0x000fe40007ffe1ff */
[----:B------:R-:W-:Y:S02]  /*2ad0*/  @!P4 LOP3.LUT R3, RZ, UR8, RZ, 0x33, !PT ;  /* 0x00000008ff03cc12 */ /* 0x000fe4000f8e33ff */
[----:B------:R-:W-:-:S02]  /*2ae0*/  @!P0 LOP3.LUT R2, RZ, UR7, RZ, 0x33, !PT ;  /* 0x00000007ff028c12 */ /* 0x000fc4000f8e33ff */
[C---:B0-----:R-:W-:Y:S02]  /*2af0*/  LEA R18, P0, R0.reuse, UR18, 0x2 ;  /* 0x0000001200127c11 */ /* 0x041fe4000f8010ff */
[----:B------:R-:W-:Y:S02]  /*2b00*/  I2FP.F32.S32 R2, R2 ;  /* 0x0000000200027245 */ /* 0x000fe40000201400 */
[----:B------:R-:W-:Y:S02]  /*2b10*/  I2FP.F32.S32 R3, R3 ;  /* 0x0000000300037245 */ /* 0x000fe40000201400 */
[----:B------:R-:W-:Y:S01]  /*2b20*/  LEA.HI.X R19, R0, UR19, R11, 0x2, P0 ;  /* 0x0000001300137c11 */ /* 0x000fe200080f140b */
[----:B------:R-:W-:Y:S01]  /*2b30*/  FFMA R15, R2, R8, R15 ;  /* 0x00000008020f7223 */ /* 0x000fe2000000000f */
[----:B------:R-:W-:Y:S01]  /*2b40*/  MOV R11, 0xbf800000 ;  /* 0xbf800000000b7802 */ /* 0x000fe20000000f00 */
[----:B------:R-:W-:-:S07]  /*2b50*/  FFMA R16, R3, R9, R16 ;  /* 0x0000000903107223 */ /* 0x000fce0000000010 */
.L_x_133:
[-C--:B------:R-:W-:Y:S01]  /*2b60*/  I2FP.F32.U32 R22, R10.reuse ;  /* 0x0000000a00167245 */ /* 0x080fe20000201000 */
[----:B------:R-:W-:Y:S01]  /*2b70*/  BSSY.RECONVERGENT B4, `(.L_x_113) ;  /* 0x0000012000047945 */ /* 0x000fe20003800200 */
[----:B------:R-:W-:Y:S01]  /*2b80*/  I2FP.F32.U32 R0, R21 ;  /* 0x0000001500007245 */ /* 0x000fe20000201000 */
[----:B------:R-:W-:Y:S01]  /*2b90*/  VIADD R21, R21, 0x1 ;  /* 0x0000000115157836 */ /* 0x000fe20000000000 */
[----:B------:R-:W0:Y:S01]  /*2ba0*/  MUFU.RCP R2, R22 ;  /* 0x0000001600027308 */ /* 0x000e220000001000 */
[----:B------:R-:W-:Y:S02]  /*2bb0*/  ISETP.GT.AND P2, PT, R14, RZ, PT ;  /* 0x000000ff0e00720c */ /* 0x000fe40003f44270 */
[----:B------:R-:W-:Y:S01]  /*2bc0*/  FADD R3, R0, 0.5 ;  /* 0x3f00000000037421 */ /* 0x000fe20000000000 */
[----:B------:R-:W-:-:S03]  /*2bd0*/  ISETP.NE.AND P1, PT, R21, R10, PT ;  /* 0x0000000a1500720c */ /* 0x000fc60003f25270 */
        /* <DEDUP_REMOVED lines=11> */
.L_x_114:
[----:B------:R-:W-:Y:S05]  /*2c90*/  BSYNC.RECONVERGENT B4 ;  /* 0x0000000000047941 */ /* 0x000fea0003800200 */
.L_x_113:
[----:B------:R-:W-:Y:S04]  /*2ca0*/  BSSY.RECONVERGENT B4, `(.L_x_115) ;  /* 0x00000d1000047945 */ /* 0x000fe80003800200 */
[----:B------:R-:W-:Y:S05]  /*2cb0*/  @!P2 BRA `(.L_x_116) ;  /* 0x0000000c003ca947 */ /* 0x000fea0003800000 */
[----:B------:R-:W-:Y:S01]  /*2cc0*/  FADD R22, R15, R0 ;  /* 0x000000000f167221 */ /* 0x000fe20000000000 */
[----:B------:R-:W-:Y:S01]  /*2cd0*/  ISETP.NE.AND P3, PT, R14, 0x1, PT ;  /* 0x000000010e00780c */ /* 0x000fe20003f65270 */
[----:B------:R-:W-:Y:S03]  /*2ce0*/  BSSY.RECONVERGENT B5, `(.L_x_117) ;  /* 0x000008f000057945 */ /* 0x000fe60003800200 */
[----:B------:R-:W-:Y:S02]  /*2cf0*/  FMNMX.NAN R2, RZ, R22, !PT ;  /* 0x00000016ff027209 */ /* 0x000fe40007820000 */
[C---:B------:R-:W-:Y:S02]  /*2d00*/  FSETP.GT.AND P2, PT, R22.reuse, R6, PT ;  /* 0x000000061600720b */ /* 0x040fe40003f44000 */
[----:B------:R-:W0:Y:S02]  /*2d10*/  F2I.TRUNC.NTZ R0, R2 ;  /* 0x0000000200007305 */ /* 0x000e24000020f100 */
[----:B------:R-:W-:-:S02]  /*2d20*/  FSETP.LT.OR P2, PT, R22, -1, P2 ;  /* 0xbf8000001600780b */ /* 0x000fc40001741400 */
[C---:B0-----:R-:W-:Y:S01]  /*2d30*/  ISETP.GE.AND P0, PT, R0.reuse, UR12, PT ;  /* 0x0000000c00007c0c */ /* 0x041fe2000bf06270 */
[C---:B------:R-:W-:Y:S01]  /*2d40*/  VIADD R25, R0.reuse, 0x1 ;  /* 0x0000000100197836 */ /* 0x040fe20000000000 */
[----:B------:R-:W-:Y:S01]  /*2d50*/  VIMNMX R23, PT, PT, R0, UR12, PT ;  /* 0x0000000c00177c48 */ /* 0x000fe2000bfe0100 */
[----:B------:R-:W-:-:S03]  /*2d60*/  HFMA2 R0, -RZ, RZ, 1.75, 0 ;  /* 0x3f000000ff007431 */ /* 0x000fc600000001ff */
        /* <DEDUP_REMOVED lines=8> */
.L_x_128:
[----:B------:R-:W0:Y:S01]  /*2df0*/  MUFU.RCP R2, R17 ;  /* 0x0000001100027308 */ /* 0x000e220000001000 */
[----:B------:R-:W-:Y:S01]  /*2e00*/  I2FP.F32.U32 R0, R27 ;  /* 0x0000001b00007245 */ /* 0x000fe20000201000 */
[----:B------:R-:W-:Y:S04]  /*2e10*/  BSSY.RECONVERGENT B7, `(.L_x_120) ;  /* 0x000000d000077945 */ /* 0x000fe80003800200 */
        /* <DEDUP_REMOVED lines=12> */
.L_x_121:
[----:B------:R-:W-:Y:S05]  /*2ee0*/  BSYNC.RECONVERGENT B7 ;  /* 0x0000000000077941 */ /* 0x000fea0003800200 */
.L_x_120:
        /* <DEDUP_REMOVED lines=38> */
.L_x_123:
[----:B------:R-:W-:Y:S05]  /*3150*/  BSYNC.RECONVERGENT B0 ;  /* 0x0000000000007941 */ /* 0x000fea0003800200 */
.L_x_122:
[----:B------:R-:W-:Y:S01]  /*3160*/  VIADD R0, R27, 0x1 ;  /* 0x000000011b007836 */ /* 0x000fe20000000000 */
        /* <DEDUP_REMOVED lines=16> */
.L_x_125:
[----:B------:R-:W-:Y:S05]  /*3270*/  BSYNC.RECONVERGENT B7 ;  /* 0x0000000000077941 */ /* 0x000fea0003800200 */
.L_x_124:
        /* <DEDUP_REMOVED lines=13> */
[----:B------:R-:W-:-:S05]  /*3350*/  SEL R34, R34, UR13, !P0 ;  /* 0x0000000d22227c07 */ /* 0x000fca000c000000 */
[C---:B0-----:R-:W-:Y:S02]  /*3360*/  IMAD R3, R23.reuse, UR6, R34 ;  /* 0x0000000617037c24 */ /* 0x041fe4000f8e0222 */
[----:B------:R-:W-:Y:S02]  /*3370*/  IMAD R33, R23, UR6, R30 ;  /* 0x0000000617217c24 */ /* 0x000fe4000f8e021e */
[----:B------:R-:W-:-:S04]  /*3380*/  IMAD.WIDE R2, R3, 0x4, R18 ;  /* 0x0000000403027825 */ /* 0x000fc800078e0212 */
[----:B------:R-:W-:Y:S02]  /*3390*/  IMAD.WIDE R32, R33, 0x4, R18 ;  /* 0x0000000421207825 */ /* 0x000fe400078e0212 */
[----:B------:R0:W2:Y:S04]  /*33a0*/  LDG.E R2, desc[UR16][R2.64] ;  /* 0x0000001002027981 */ /* 0x0000a8000c1e1900 */
[----:B------:R-:W3:Y:S01]  /*33b0*/  LDG.E R32, desc[UR16][R32.64] ;  /* 0x0000001020207981 */ /* 0x000ee2000c1e1900 */
[----:B------:R-:W-:Y:S02]  /*33c0*/  FSEL R35, R31, UR14, !P0 ;  /* 0x0000000e1f237c08 */ /* 0x000fe4000c000000 */
[----:B------:R-:W-:Y:S01]  /*33d0*/  I2FP.F32.S32 R36, R30 ;  /* 0x0000001e00247245 */ /* 0x000fe20000201400 */
[----:B0-----:R-:W-:-:S04]  /*33e0*/  IMAD R3, R25, UR6, R34 ;  /* 0x0000000619037c24 */ /* 0x001fc8000f8e0222 */
[----:B------:R-:W-:-:S04]  /*33f0*/  FADD R35, R35, -R36 ;  /* 0x8000002423237221 */ /* 0x000fc80000000000 */
[C---:B------:R-:W-:Y:S01]  /*3400*/  FMUL R31, R35.reuse, R26 ;  /* 0x0000001a231f7220 */ /* 0x040fe20000400000 */
[----:B------:R-:W-:-:S03]  /*3410*/  FADD R37, -R35, 1 ;  /* 0x3f80000023257421 */ /* 0x000fc60000000100 */
[----:B--2---:R-:W-:Y:S01]  /*3420*/  FMUL R36, R2, R31 ;  /* 0x0000001f02247220 */ /* 0x004fe20000400000 */
[----:B------:R-:W-:-:S04]  /*3430*/  FMUL R31, R37, R26 ;  /* 0x0000001a251f7220 */ /* 0x000fc80000400000 */
[----:B---3--:R-:W-:Y:S01]  /*3440*/  FFMA R36, R32, R31, R36 ;  /* 0x0000001f20247223 */ /* 0x008fe20000000024 */
[----:B------:R-:W-:-:S04]  /*3450*/  IMAD R31, R25, UR6, R30 ;  /* 0x00000006191f7c24 */ /* 0x000fc8000f8e021e */
[----:B------:R-:W-:-:S04]  /*3460*/  IMAD.WIDE R30, R31, 0x4, R18 ;  /* 0x000000041f1e7825 */ /* 0x000fc800078e0212 */
[----:B------:R-:W-:Y:S02]  /*3470*/  IMAD.WIDE R2, R3, 0x4, R18 ;  /* 0x0000000403027825 */ /* 0x000fe400078e0212 */
[----:B------:R-:W2:Y:S04]  /*3480*/  LDG.E R31, desc[UR16][R30.64] ;  /* 0x000000101e1f7981 */ /* 0x000ea8000c1e1900 */
[----:B------:R-:W3:Y:S01]  /*3490*/  LDG.E R2, desc[UR16][R2.64] ;  /* 0x0000001002027981 */ /* 0x000ee2000c1e1900 */
[-C--:B------:R-:W-:Y:S01]  /*34a0*/  FMUL R37, R37, R24.reuse ;  /* 0x0000001825257220 */ /* 0x080fe20000400000 */
[----:B------:R-:W-:-:S03]  /*34b0*/  FMUL R35, R35, R24 ;  /* 0x0000001823237220 */ /* 0x000fc60000400000 */
[----:B--2---:R-:W-:-:S04]  /*34c0*/  FFMA R37, R31, R37, R36 ;  /* 0x000000251f257223 */ /* 0x004fc80000000024 */
[----:B---3--:R-:W-:-:S07]  /*34d0*/  FFMA R32, R2, R35, R37 ;  /* 0x0000002302207223 */ /* 0x008fce0000000025 */
.L_x_127:
[----:B------:R-:W-:Y:S05]  /*34e0*/  BSYNC.RECONVERGENT B0 ;  /* 0x0000000000007941 */ /* 0x000fea0003800200 */
.L_x_126:
[-C--:B------:R-:W-:Y:S02]  /*34f0*/  FSETP.GT.AND P0, PT, R29, R12.reuse, PT ;  /* 0x0000000c1d00720b */ /* 0x080fe40003f04000 */
[----:B------:R-:W-:Y:S02]  /*3500*/  IADD3 R27, PT, PT, R27, 0x2, RZ ;  /* 0x000000021b1b7810 */ /* 0x000fe40007ffe0ff */
[----:B------:R-:W-:Y:S02]  /*3510*/  FSEL R29, R29, R12, P0 ;  /* 0x0000000c1d1d7208 */ /* 0x000fe40000000000 */
[----:B------:R-:W-:Y:S02]  /*3520*/  ISETP.NE.AND P4, PT, R27, R20, PT ;  /* 0x000000141b00720c */ /* 0x000fe40003f85270 */
[----:B------:R-:W-:-:S04]  /*3530*/  FSETP.GT.AND P3, PT, R32, R29, PT ;  /* 0x0000001d2000720b */ /* 0x000fc80003f64000 */
[----:B------:R-:W-:Y:S02]  /*3540*/  FSEL R11, R22, R11, P3 ;  /* 0x0000000b160b7208 */ /* 0x000fe40001800000 */
[----:B------:R-:W-:Y:S02]  /*3550*/  FSEL R12, R32, R29, P3 ;  /* 0x0000001d200c7208 */ /* 0x000fe40001800000 */
[----:B------:R-:W-:-:S05]  /*3560*/  FSEL R11, R22, R11, P0 ;  /* 0x0000000b160b7208 */ /* 0x000fca0000000000 */
[----:B------:R-:W-:-:S05]  /*3570*/  @!P3 FSEL R0, R28, R13, P0 ;  /* 0x0000000d1c00b208 */ /* 0x000fca0000000000 */
[----:B------:R-:W-:Y:S01]  /*3580*/  IMAD.MOV.U32 R13, RZ, RZ, R0 ;  /* 0x000000ffff0d7224 */ /* 0x000fe200078e0000 */
[----:B------:R-:W-:Y:S06]  /*3590*/  @P4 BRA `(.L_x_128) ;  /* 0xfffffff800144947 */ /* 0x000fec000383ffff */
[----:B------:R-:W-:Y:S05]  /*35a0*/  BSYNC.RECONVERGENT B6 ;  /* 0x0000000000067941 */ /* 0x000fea0003800200 */
.L_x_119:
[----:B------:R-:W-:-:S05]  /*35b0*/  I2FP.F32.U32 R0, R20 ;  /* 0x0000001400007245 */ /* 0x000fca0000201000 */
[----:B------:R-:W-:-:S07]  /*35c0*/  FADD R0, R0, 0.5 ;  /* 0x3f00000000007421 */ /* 0x000fce0000000000 */
.L_x_118:
[----:B------:R-:W-:Y:S05]  /*35d0*/  BSYNC.RECONVERGENT B5 ;  /* 0x0000000000057941 */ /* 0x000fea0003800200 */
.L_x_117:
        /* <DEDUP_REMOVED lines=17> */
.L_x_130:
[----:B------:R-:W-:Y:S05]  /*36f0*/  BSYNC.RECONVERGENT B5 ;  /* 0x0000000000057941 */ /* 0x000fea0003800200 */
.L_x_129:
        /* <DEDUP_REMOVED lines=30> */
[C---:B0-----:R-:W-:Y:S01]  /*38e0*/  FADD R3, -R27.reuse, 1 ;  /* 0x3f8000001b037421 */ /* 0x041fe20000000100 */
[----:B------:R-:W-:Y:S02]  /*38f0*/  FMUL R27, R27, R24 ;  /* 0x000000181b1b7220 */ /* 0x000fe40000400000 */
[----:B---3--:R-:W-:Y:S01]  /*3900*/  FMUL R25, R2, R23 ;  /* 0x0000001702197220 */ /* 0x008fe20000400000 */
[C---:B------:R-:W-:Y:S01]  /*3910*/  FMUL R23, R3.reuse, R26 ;  /* 0x0000001a03177220 */ /* 0x040fe20000400000 */
[----:B------:R-:W-:-:S03]  /*3920*/  FMUL R3, R3, R24 ;  /* 0x0000001803037220 */ /* 0x000fc60000400000 */
[----:B--2---:R-:W-:-:S04]  /*3930*/  FFMA R23, R28, R23, R25 ;  /* 0x000000171c177223 */ /* 0x004fc80000000019 */
[----:B----4-:R-:W-:-:S04]  /*3940*/  FFMA R3, R32, R3, R23 ;  /* 0x0000000320037223 */ /* 0x010fc80000000017 */
[----:B-----5:R-:W-:-:S07]  /*3950*/  FFMA R3, R30, R27, R3 ;  /* 0x0000001b1e037223 */ /* 0x020fce0000000003 */
.L_x_132:
[----:B------:R-:W-:Y:S05]  /*3960*/  BSYNC.RECONVERGENT B0 ;  /* 0x0000000000007941 */ /* 0x000fea0003800200 */
.L_x_131:
[----:B------:R-:W-:-:S04]  /*3970*/  FSETP.GT.AND P0, PT, R3, R12, PT ;  /* 0x0000000c0300720b */ /* 0x000fc80003f04000 */
[----:B------:R-:W-:Y:S02]  /*3980*/  FSEL R12, R3, R12, P0 ;  /* 0x0000000c030c7208 */ /* 0x000fe40000000000 */
[----:B------:R-:W-:Y:S02]  /*3990*/  FSEL R11, R22, R11, P0 ;  /* 0x0000000b160b7208 */ /* 0x000fe40000000000 */
[----:B------:R-:W-:-:S07]  /*39a0*/  FSEL R13, R0, R13, P0 ;  /* 0x0000000d000d7208 */ /* 0x000fce0000000000 */
.L_x_116:
[----:B------:R-:W-:Y:S05]  /*39b0*/  BSYNC.RECONVERGENT B4 ;  /* 0x0000000000047941 */ /* 0x000fea0003800200 */
.L_x_115:
[----:B------:R-:W-:Y:S05]  /*39c0*/  @P1 BRA `(.L_x_133) ;  /* 0xfffffff000641947 */ /* 0x000fea000383ffff */
.L_x_112:
[----:B------:R-:W-:Y:S05]  /*39d0*/  BSYNC.RECONVERGENT B3 ;  /* 0x0000000000037941 */ /* 0x000fea0003800200 */
.L_x_111:
[----:B------:R-:W0:Y:S01]  /*39e0*/  LDC.64 R2, c[0x0][0x398] ;  /* 0x0000e600ff027b82 */ /* 0x000e220000000a00 */
[----:B------:R-:W1:Y:S07]  /*39f0*/  LDCU UR6, c[0x0][0x380] ;  /* 0x00007000ff0677ac */ /* 0x000e6e0008000800 */
[----:B------:R-:W2:Y:S08]  /*3a00*/  LDC.64 R8, c[0x0][0x3a0] ;  /* 0x0000e800ff087b82 */ /* 0x000eb00000000a00 */
[----:B------:R-:W3:Y:S01]  /*3a10*/  LDC.64 R14, c[0x0][0x3a8] ;  /* 0x0000ea00ff0e7b82 */ /* 0x000ee20000000a00 */
[----:B0-----:R-:W-:-:S05]  /*3a20*/  IMAD.WIDE R2, R5, 0x4, R2 ;  /* 0x0000000405027825 */ /* 0x001fca00078e0202 */
[----:B------:R0:W-:Y:S01]  /*3a30*/  STG.E desc[UR16][R2.64], R12 ;  /* 0x0000000c02007986 */ /* 0x0001e2000c101910 */
[----:B--2---:R-:W-:-:S05]  /*3a40*/  IMAD.WIDE R8, R5, 0x4, R8 ;  /* 0x0000000405087825 */ /* 0x004fca00078e0208 */
[----:B------:R0:W-:Y:S01]  /*3a50*/  STG.E desc[UR16][R8.64], R11 ;  /* 0x0000000b08007986 */ /* 0x0001e2000c101910 */
[C---:B---3--:R-:W-:Y:S01]  /*3a60*/  IMAD.WIDE R14, R5.reuse, 0x4, R14 ;  /* 0x00000004050e7825 */ /* 0x048fe200078e020e */
[----:B------:R-:W-:-:S04]  /*3a70*/  IADD3 R5, PT, PT, R5, UR5, RZ ;  /* 0x0000000505057c10 */ /* 0x000fc8000fffe0ff */
[----:B------:R0:W-:Y:S01]  /*3a80*/  STG.E desc[UR16][R14.64], R13 ;  /* 0x0000000d0e007986 */ /* 0x0001e2000c101910 */
[----:B-1----:R-:W-:-:S13]  /*3a90*/  ISETP.GE.AND P0, PT, R5, UR6, PT ;  /* 0x0000000605007c0c */ /* 0x002fda000bf06270 */
[----:B0-----:R-:W-:Y:S05]  /*3aa0*/  @!P0 BRA `(.L_x_134) ;  /* 0xffffffe4000c8947 */ /* 0x001fea000383ffff */
[----:B------:R-:W-:Y:S05]  /*3ab0*/  BSYNC.RECONVERGENT B2 ;  /* 0x0000000000027941 */ /* 0x000fea0003800200 */
.L_x_106:
[----:B------:R-:W-:Y:S05]  /*3ac0*/  EXIT ;  /* 0x000000000000794d */ /* 0x000fea0003800000 */
        .weak           $__internal_1_$__cuda_sm3x_div_rn_noftz_f32_slowpath
        .type           $__internal_1_$__cuda_sm3x_div_rn_noftz_f32_slowpath,@function
        .size           $__internal_1_$__cuda_sm3x_div_rn_noftz_f32_slowpath,(.L_x_148 - $__internal_1_$__cuda_sm3x_div_rn_noftz_f32_slowpath)
$__internal_1_$__cuda_sm3x_div_rn_noftz_f32_slowpath:
[----:B------:R-:W-:Y:S01]  /*3ad0*/  SHF.R.U32.HI R30, RZ, 0x17, R0 ;  /* 0x00000017ff1e7819 */ /* 0x000fe20000011600 */
[----:B------:R-:W-:Y:S01]  /*3ae0*/  BSSY.RECONVERGENT B0, `(.L_x_135) ;  /* 0x0000062000007945 */ /* 0x000fe20003800200 */
[----:B------:R-:W-:Y:S02]  /*3af0*/  SHF.R.U32.HI R32, RZ, 0x17, R3 ;  /* 0x00000017ff207819 */ /* 0x000fe40000011603 */
[----:B------:R-:W-:Y:S02]  /*3b00*/  LOP3.LUT R30, R30, 0xff, RZ, 0xc0, !PT ;  /* 0x000000ff1e1e7812 */ /* 0x000fe400078ec0ff */
[----:B------:R-:W-:-:S03]  /*3b10*/  LOP3.LUT R32, R32, 0xff, RZ, 0xc0, !PT ;  /* 0x000000ff20207812 */ /* 0x000fc600078ec0ff */
[----:B------:R-:W-:Y:S01]  /*3b20*/  VIADD R33, R30, 0xffffffff ;  /* 0xffffffff1e217836 */ /* 0x000fe20000000000 */
[----:B------:R-:W-:-:S04]  /*3b30*/  IADD3 R34, PT, PT, R32, -0x1, RZ ;  /* 0xffffffff20227810 */ /* 0x000fc80007ffe0ff */
        /* <DEDUP_REMOVED lines=25> */
[----:B------:R-:W-:Y:S02]  /*3cd0*/  @!P3 FFMA R0, R0, 1.84467440737095516160e+19, RZ ;  /* 0x5f8000000000b823 */ /* 0x000fe400000000ff */
[----:B------:R-:W-:-:S07]  /*3ce0*/  @!P3 IADD3 R31, PT, PT, R31, 0x40, RZ ;  /* 0x000000401f1fb810 */ /* 0x000fce0007ffe0ff */
.L_x_136:
[----:B------:R-:W-:Y:S01]  /*3cf0*/  LEA R33, R30, 0xc0800000, 0x17 ;  /* 0xc08000001e217811 */ /* 0x000fe200078eb8ff */
[----:B------:R-:W-:Y:S01]  /*3d00*/  BSSY.RECONVERGENT B1, `(.L_x_141) ;  /* 0x0000036000017945 */ /* 0x000fe20003800200 */
[----:B------:R-:W-:-:S03]  /*3d10*/  IADD3 R32, PT, PT, R32, -0x7f, RZ ;  /* 0xffffff8120207810 */ /* 0x000fc60007ffe0ff */
[----:B------:R-:W-:Y:S01]  /*3d20*/  IMAD.IADD R36, R0, 0x1, -R33 ;  /* 0x0000000100247824 */ /* 0x000fe200078e0a21 */
[----:B------:R-:W-:-:S03]  /*3d30*/  IADD3 R30, PT, PT, R32, 0x7f, -R30 ;  /* 0x0000007f201e7810 */ /* 0x000fc60007ffe81e */
[----:B------:R-:W0:Y:S01]  /*3d40*/  MUFU.RCP R0, R36 ;  /* 0x0000002400007308 */ /* 0x000e220000001000 */
[----:B------:R-:W-:Y:S01]  /*3d50*/  FADD.FTZ R33, -R36, -RZ ;  /* 0x800000ff24217221 */ /* 0x000fe20000010100 */
[----:B------:R-:W-:-:S03]  /*3d60*/  IMAD.IADD R31, R30, 0x1, R31 ;  /* 0x000000011e1f7824 */ /* 0x000fc600078e021f */
[----:B0-----:R-:W-:-:S04]  /*3d70*/  FFMA R35, R0, R33, 1 ;  /* 0x3f80000000237423 */ /* 0x001fc80000000021 */
[----:B------:R-:W-:Y:S01]  /*3d80*/  FFMA R35, R0, R35, R0 ;  /* 0x0000002300237223 */ /* 0x000fe20000000000 */
[----:B------:R-:W-:-:S04]  /*3d90*/  IMAD R0, R32, -0x800000, R3 ;  /* 0xff80000020007824 */ /* 0x000fc800078e0203 */
        /* <DEDUP_REMOVED lines=18> */
[-CC-:B------:R-:W-:Y:S01]  /*3ec0*/  FFMA.RZ R31, R35, R33.reuse, R34.reuse ;  /* 0x00000021231f7223 */ /* 0x180fe2000000c022 */
[----:B------:R-:W-:Y:S01]  /*3ed0*/  IADD3 R32, PT, PT, R3, 0x20, RZ ;  /* 0x0000002003207810 */ /* 0x000fe20007ffe0ff */
[CCC-:B------:R-:W-:Y:S01]  /*3ee0*/  FFMA.RP R30, R35.reuse, R33.reuse, R34.reuse ;  /* 0x00000021231e7223 */ /* 0x1c0fe20000008022 */
[----:B------:R-:W-:Y:S01]  /*3ef0*/  FFMA.RM R33, R35, R33, R34 ;  /* 0x0000002123217223 */ /* 0x000fe20000004022 */
[----:B------:R-:W-:Y:S02]  /*3f00*/  ISETP.NE.AND P4, PT, R3, RZ, PT ;  /* 0x000000ff0300720c */ /* 0x000fe40003f85270 */
[----:B------:R-:W-:Y:S02]  /*3f10*/  LOP3.LUT R31, R31, 0x7fffff, RZ, 0xc0, !PT ;  /* 0x007fffff1f1f7812 */ /* 0x000fe400078ec0ff */
[----:B------:R-:W-:Y:S01]  /*3f20*/  ISETP.NE.AND P0, PT, R3, RZ, PT ;  /* 0x000000ff0300720c */ /* 0x000fe20003f05270 */
[----:B------:R-:W-:Y:S01]  /*3f30*/  IMAD.MOV R3, RZ, RZ, -R3 ;  /* 0x000000ffff037224 */ /* 0x000fe200078e0a03 */
[----:B------:R-:W-:-:S02]  /*3f40*/  LOP3.LUT R31, R31, 0x800000, RZ, 0xfc, !PT ;  /* 0x008000001f1f7812 */ /* 0x000fc400078efcff */
[----:B------:R-:W-:Y:S02]  /*3f50*/  FSETP.NEU.FTZ.AND P3, PT, R30, R33, PT ;  /* 0x000000211e00720b */ /* 0x000fe40003f7d000 */
[----:B------:R-:W-:Y:S02]  /*3f60*/  SHF.L.U32 R32, R31, R32, RZ ;  /* 0x000000201f207219 */ /* 0x000fe400000006ff */
[----:B------:R-:W-:Y:S02]  /*3f70*/  SEL R30, R3, RZ, P4 ;  /* 0x000000ff031e7207 */ /* 0x000fe40002000000 */
[----:B------:R-:W-:Y:S02]  /*3f80*/  ISETP.NE.AND P0, PT, R32, RZ, P0 ;  /* 0x000000ff2000720c */ /* 0x000fe40000705270 */
[----:B------:R-:W-:Y:S02]  /*3f90*/  SHF.R.U32.HI R32, RZ, R30, R31 ;  /* 0x0000001eff207219 */ /* 0x000fe4000001161f */
[----:B------:R-:W-:-:S02]  /*3fa0*/  PLOP3.LUT P0, PT, P3, P0, PT, 0xf8, 0x8f ;  /* 0x00000000008f781c */ /* 0x000fc40001f01f70 */
[----:B------:R-:W-:Y:S02]  /*3fb0*/  SHF.R.U32.HI R30, RZ, 0x1, R32 ;  /* 0x00000001ff1e7819 */ /* 0x000fe40000011620 */
[----:B------:R-:W-:-:S04]  /*3fc0*/  SEL R3, RZ, 0x1, !P0 ;  /* 0x00000001ff037807 */ /* 0x000fc80004000000 */
[----:B------:R-:W-:-:S04]  /*3fd0*/  LOP3.LUT R3, R3, 0x1, R30, 0xf8, !PT ;  /* 0x0000000103037812 */ /* 0x000fc800078ef81e */
[----:B------:R-:W-:-:S04]  /*3fe0*/  LOP3.LUT R3, R3, R32, RZ, 0xc0, !PT ;  /* 0x0000002003037212 */ /* 0x000fc800078ec0ff */
[----:B------:R-:W-:-:S04]  /*3ff0*/  IADD3 R3, PT, PT, R30, R3, RZ ;  /* 0x000000031e037210 */ /* 0x000fc80007ffe0ff */
[----:B------:R-:W-:Y:S01]  /*4000*/  LOP3.LUT R0, R3, R0, RZ, 0xfc, !PT ;  /* 0x0000000003007212 */ /* 0x000fe200078efcff */
[----:B------:R-:W-:Y:S06]  /*4010*/  BRA `(.L_x_144) ;  /* 0x0000000000107947 */ /* 0x000fec0003800000 */
.L_x_143:
[----:B------:R-:W-:-:S04]  /*4020*/  LOP3.LUT R0, R0, 0x80000000, RZ, 0xc0, !PT ;  /* 0x8000000000007812 */ /* 0x000fc800078ec0ff */
[----:B------:R-:W-:Y:S01]  /*4030*/  LOP3.LUT R0, R0, 0x7f800000, RZ, 0xfc, !PT ;  /* 0x7f80000000007812 */ /* 0x000fe200078efcff */
[----:B------:R-:W-:Y:S06]  /*4040*/  BRA `(.L_x_144) ;  /* 0x0000000000047947 */ /* 0x000fec0003800000 */
.L_x_142:
[----:B------:R-:W-:-:S07]  /*4050*/  IMAD R0, R31, 0x800000, R0 ;  /* 0x008000001f007824 */ /* 0x000fce00078e0200 */
.L_x_144:
[----:B------:R-:W-:Y:S05]  /*4060*/  BSYNC.RECONVERGENT B1 ;  /* 0x0000000000017941 */ /* 0x000fea0003800200 */
.L_x_141:
[----:B------:R-:W-:Y:S05]  /*4070*/  BRA `(.L_x_145) ;  /* 0x0000000000207947 */ /* 0x000fea0003800000 */
.L_x_140:
[----:B------:R-:W-:-:S04]  /*4080*/  LOP3.LUT R0, R0, 0x80000000, R3, 0x48, !PT ;  /* 0x8000000000007812 */ /* 0x000fc800078e4803 */
[----:B------:R-:W-:Y:S01]  /*4090*/  LOP3.LUT R0, R0, 0x7f800000, RZ, 0xfc, !PT ;  /* 0x7f80000000007812 */ /* 0x000fe200078efcff */
[----:B------:R-:W-:Y:S06]  /*40a0*/  BRA `(.L_x_145) ;  /* 0x0000000000147947 */ /* 0x000fec0003800000 */
.L_x_139:
[----:B------:R-:W-:Y:S01]  /*40b0*/  LOP3.LUT R0, R0, 0x80000000, R3, 0x48, !PT ;  /* 0x8000000000007812 */ /* 0x000fe200078e4803 */
[----:B------:R-:W-:Y:S06]  /*40c0*/  BRA `(.L_x_145) ;  /* 0x00000000000c7947 */ /* 0x000fec0003800000 */
.L_x_138:
[----:B------:R-:W0:Y:S01]  /*40d0*/  MUFU.RSQ R0, -QNAN ;  /* 0xffc0000000007908 */ /* 0x000e220000001400 */
[----:B------:R-:W-:Y:S05]  /*40e0*/  BRA `(.L_x_145) ;  /* 0x0000000000047947 */ /* 0x000fea0003800000 */
.L_x_137:
[----:B------:R-:W-:-:S07]  /*40f0*/  FADD.FTZ R0, R3, R0 ;  /* 0x0000000003007221 */ /* 0x000fce0000010000 */
.L_x_145:
[----:B------:R-:W-:Y:S05]  /*4100*/  BSYNC.RECONVERGENT B0 ;  /* 0x0000000000007941 */ /* 0x000fea0003800200 */
.L_x_135:
[----:B------:R-:W-:-:S04]  /*4110*/  HFMA2 R3, -RZ, RZ, 0, 0 ;  /* 0x00000000ff037431 */ /* 0x000fc800000001ff */
[----:B0-----:R-:W-:Y:S05]  /*4120*/  RET.REL.NODEC R2 `(_Z29roi_align_forward_cuda_kernelIfEviPKT_S2_PS0_S3_S3_PKiS5_S2_S5_S5_S5_iii) ;  /* 0xffffffbc02b47950 */ /* 0x001fea0003c3ffff */
.L_x_146:
        /* <DEDUP_REMOVED lines=13> */
.L_x_148:


//--------------------- .nv.shared.reserved.0     --------------------------
	.section	.nv.shared.reserved.0,"aw",@nobits
	.weak		__nv_reservedSMEM_offset_0_alias
	.size		__nv_reservedSMEM_offset_0_alias, 0, 64
	.other		__nv_reservedSMEM_offset_0_alias,@"STO_CUDA_RESERVED_SHARED STV_DEFAULT"
__nv_reservedSMEM_offset_0_alias:
	.zero		0
	.zero		64


//--------------------- .nv.constant0._Z30roi_align_backward_cuda_kernelIfEviPKT_S2_S2_S2_PS0_PKiS5_S2_S5_S5_S5_iii --------------------------
	.section	.nv.constant0._Z30roi_align_backward_cuda_kernelIfEviPKT_S2_S2_S2_PS0_PKiS5_S2_S5_S5_S5_iii,"a",@progbits
	.sectionflags	@""
	.align	4
.nv.constant0._Z30roi_align_backward_cuda_kernelIfEviPKT_S2_S2_S2_PS0_PKiS5_S2_S5_S5_S5_iii:
	.zero		1004


//--------------------- .nv.constant0._Z22fill_zeros_cuda_kernelIfEviPT_ --------------------------
	.section	.nv.constant0._Z22fill_zeros_cuda_kernelIfEviPT_,"a",@progbits
	.sectionflags	@""
	.align	4
.nv.constant0._Z22fill_zeros_cuda_kernelIfEviPT_:
	.zero		912


//--------------------- .nv.constant0._Z29roi_align_forward_cuda_kernelIfEviPKT_S2_PS0_S3_S3_PKiS5_S2_S5_S5_S5_iii --------------------------
	.section	.nv.constant0._Z29roi_align_forward_cuda_kernelIfEviPKT_S2_PS0_S3_S3_PKiS5_S2_S5_S5_S5_iii,"a",@progbits
	.sectionflags	@""
	.align	4
.nv.constant0._Z29roi_align_forward_cuda_kernelIfEviPKT_S2_PS0_S3_S3_PKiS5_S2_S5_S5_S5_iii:
	.zero		1004


//--------------------- SYMBOLS --------------------------

	.type		.nv.reservedSmem.offset0,@object
	.size		.nv.reservedSmem.offset0,0x4
